//
// Generated by NVIDIA NVVM Compiler
//
// Compiler Build ID: CL-36424714
// Cuda compilation tools, release 13.0, V13.0.88
// Based on NVVM 20.0.0
//

.version 9.0
.target sm_100
.address_size 64

	// .globl	_Z7fourieriiifPfS_P6ftrans
.func  (.param .align 16 .b8 func_retval0[16]) __internal_trig_reduction_slowpathd
(
	.param .b64 __internal_trig_reduction_slowpathd_param_0
)
;
.global .align 8 .b8 __cudart_i2opi_d[144] = {8, 93, 141, 31, 177, 95, 251, 107, 234, 146, 82, 138, 247, 57, 7, 61, 123, 241, 229, 235, 199, 186, 39, 117, 45, 234, 95, 158, 102, 63, 70, 79, 183, 9, 203, 39, 207, 126, 54, 109, 31, 109, 10, 90, 139, 17, 47, 239, 15, 152, 5, 222, 255, 151, 248, 31, 59, 40, 249, 189, 139, 95, 132, 156, 244, 57, 83, 131, 57, 214, 145, 57, 65, 126, 95, 180, 38, 112, 156, 233, 132, 68, 187, 46, 245, 53, 130, 232, 62, 167, 41, 177, 28, 235, 29, 254, 28, 146, 209, 9, 234, 46, 73, 6, 224, 210, 77, 66, 58, 110, 36, 183, 97, 197, 187, 222, 171, 99, 81, 254, 65, 144, 67, 60, 153, 149, 98, 219, 192, 221, 52, 245, 209, 87, 39, 252, 41, 21, 68, 78, 110, 131, 249, 162};
.global .align 16 .b8 __cudart_sin_cos_coeffs[128] = {70, 210, 176, 44, 241, 229, 90, 190, 146, 227, 172, 105, 227, 29, 199, 62, 161, 98, 219, 25, 160, 1, 42, 191, 24, 8, 17, 17, 17, 17, 129, 63, 84, 85, 85, 85, 85, 85, 197, 191, 0, 0, 0, 0, 0, 0, 0, 0, 0, 0, 0, 0, 0, 0, 0, 0, 100, 129, 253, 32, 131, 255, 168, 189, 40, 133, 239, 193, 167, 238, 33, 62, 217, 230, 6, 142, 79, 126, 146, 190, 233, 188, 221, 25, 160, 1, 250, 62, 71, 93, 193, 22, 108, 193, 86, 191, 81, 85, 85, 85, 85, 85, 165, 63, 0, 0, 0, 0, 0, 0, 224, 191, 0, 0, 0, 0, 0, 0, 240, 63};

.visible .entry _Z7fourieriiifPfS_P6ftrans(
	.param .u32 _Z7fourieriiifPfS_P6ftrans_param_0,
	.param .u32 _Z7fourieriiifPfS_P6ftrans_param_1,
	.param .u32 _Z7fourieriiifPfS_P6ftrans_param_2,
	.param .f32 _Z7fourieriiifPfS_P6ftrans_param_3,
	.param .u64 .ptr .align 1 _Z7fourieriiifPfS_P6ftrans_param_4,
	.param .u64 .ptr .align 1 _Z7fourieriiifPfS_P6ftrans_param_5,
	.param .u64 .ptr .align 1 _Z7fourieriiifPfS_P6ftrans_param_6
)
{
	.reg .pred 	%p<25>;
	.reg .b32 	%r<67>;
	.reg .b32 	%f<18>;
	.reg .b64 	%rd<51>;
	.reg .b64 	%fd<165>;

	ld.param.u32 	%r24, [_Z7fourieriiifPfS_P6ftrans_param_0];
	ld.param.u32 	%r25, [_Z7fourieriiifPfS_P6ftrans_param_1];
	ld.param.u32 	%r26, [_Z7fourieriiifPfS_P6ftrans_param_2];
	ld.param.f32 	%f1, [_Z7fourieriiifPfS_P6ftrans_param_3];
	ld.param.u64 	%rd5, [_Z7fourieriiifPfS_P6ftrans_param_5];
	ld.param.u64 	%rd6, [_Z7fourieriiifPfS_P6ftrans_param_6];
	cvta.to.global.u64 	%rd1, %rd6;
	cvta.to.global.u64 	%rd2, %rd5;
	mov.u32 	%r59, %tid.y;
	setp.ge.s32 	%p2, %r59, %r25;
	@%p2 bra 	$L__BB0_26;
	mov.u32 	%r27, %ctaid.x;
	mov.u32 	%r28, %ntid.x;
	mul.lo.s32 	%r29, %r27, %r28;
	mov.u32 	%r30, %tid.x;
	add.s32 	%r2, %r29, %r30;
	cvt.f64.f32 	%fd1, %f1;
	cvt.rn.f64.s32 	%fd2, %r24;
	mov.u32 	%r31, %nctaid.x;
	mul.lo.s32 	%r3, %r28, %r31;
	neg.s32 	%r32, %r30;
	setp.eq.s32 	%p3, %r29, %r32;
	shr.u32 	%r33, %r26, 31;
	add.s32 	%r34, %r26, %r33;
	shr.s32 	%r35, %r34, 1;
	setp.lt.s32 	%p4, %r24, %r35;
	and.pred  	%p1, %p3, %p4;
	mov.u64 	%rd12, __cudart_sin_cos_coeffs;
	not.pred 	%p15, %p1;
$L__BB0_2:
	setp.ge.s32 	%p5, %r2, %r26;
	@%p5 bra 	$L__BB0_14;
	mul.wide.s32 	%rd8, %r59, 4;
	mov.u32 	%r60, %r2;
$L__BB0_4:
	ld.param.u64 	%rd47, [_Z7fourieriiifPfS_P6ftrans_param_4];
	cvta.to.global.u64 	%rd7, %rd47;
	add.s64 	%rd9, %rd7, %rd8;
	ld.global.f32 	%f2, [%rd9];
	cvt.f64.f32 	%fd29, %f2;
	mul.f64 	%fd30, %fd29, 0d401921FB54442D18;
	mul.f64 	%fd31, %fd30, %fd1;
	mul.f64 	%fd3, %fd31, %fd2;
	abs.f64 	%fd4, %fd3;
	setp.neu.f64 	%p6, %fd4, 0d7FF0000000000000;
	@%p6 bra 	$L__BB0_6;
	mov.f64 	%fd37, 0d0000000000000000;
	mul.rn.f64 	%fd160, %fd3, %fd37;
	mov.b32 	%r62, 1;
	bra.uni 	$L__BB0_9;
$L__BB0_6:
	mul.f64 	%fd32, %fd3, 0d3FE45F306DC9C883;
	cvt.rni.s32.f64 	%r61, %fd32;
	cvt.rn.f64.s32 	%fd33, %r61;
	fma.rn.f64 	%fd34, %fd33, 0dBFF921FB54442D18, %fd3;
	fma.rn.f64 	%fd35, %fd33, 0dBC91A62633145C00, %fd34;
	fma.rn.f64 	%fd160, %fd33, 0dB97B839A252049C0, %fd35;
	setp.ltu.f64 	%p7, %fd4, 0d41E0000000000000;
	@%p7 bra 	$L__BB0_8;
	{ // callseq 0, 0
	.param .b64 param0;
	st.param.f64 	[param0], %fd3;
	.param .align 16 .b8 retval0[16];
	call.uni (retval0), 
	__internal_trig_reduction_slowpathd, 
	(
	param0
	);
	ld.param.f64 	%fd160, [retval0];
	ld.param.b32 	%r61, [retval0+8];
	} // callseq 0
$L__BB0_8:
	add.s32 	%r62, %r61, 1;
$L__BB0_9:
	ld.param.u64 	%rd48, [_Z7fourieriiifPfS_P6ftrans_param_4];
	shl.b32 	%r38, %r62, 6;
	cvt.u64.u32 	%rd10, %r38;
	and.b64  	%rd11, %rd10, 64;
	add.s64 	%rd13, %rd12, %rd11;
	mul.rn.f64 	%fd38, %fd160, %fd160;
	and.b32  	%r39, %r62, 1;
	setp.eq.b32 	%p8, %r39, 1;
	selp.f64 	%fd39, 0dBDA8FF8320FD8164, 0d3DE5DB65F9785EBA, %p8;
	ld.global.nc.v2.f64 	{%fd40, %fd41}, [%rd13];
	fma.rn.f64 	%fd42, %fd39, %fd38, %fd40;
	fma.rn.f64 	%fd43, %fd42, %fd38, %fd41;
	ld.global.nc.v2.f64 	{%fd44, %fd45}, [%rd13+16];
	fma.rn.f64 	%fd46, %fd43, %fd38, %fd44;
	fma.rn.f64 	%fd47, %fd46, %fd38, %fd45;
	ld.global.nc.v2.f64 	{%fd48, %fd49}, [%rd13+32];
	fma.rn.f64 	%fd50, %fd47, %fd38, %fd48;
	fma.rn.f64 	%fd51, %fd50, %fd38, %fd49;
	fma.rn.f64 	%fd52, %fd51, %fd160, %fd160;
	fma.rn.f64 	%fd53, %fd51, %fd38, 0d3FF0000000000000;
	selp.f64 	%fd54, %fd53, %fd52, %p8;
	and.b32  	%r40, %r62, 2;
	setp.eq.s32 	%p9, %r40, 0;
	mov.f64 	%fd55, 0d0000000000000000;
	sub.f64 	%fd56, %fd55, %fd54;
	selp.f64 	%fd57, %fd54, %fd56, %p9;
	mul.wide.s32 	%rd14, %r60, 4;
	add.s64 	%rd3, %rd2, %rd14;
	ld.global.f32 	%f3, [%rd3];
	cvt.f64.f32 	%fd58, %f3;
	ld.global.u64 	%rd15, [%rd1];
	mad.lo.s32 	%r41, %r59, %r26, %r60;
	mul.wide.s32 	%rd16, %r41, 4;
	add.s64 	%rd17, %rd15, %rd16;
	ld.f32 	%f4, [%rd17];
	cvt.f64.f32 	%fd59, %f4;
	fma.rn.f64 	%fd60, %fd57, %fd58, %fd59;
	cvt.rn.f32.f64 	%f5, %fd60;
	st.f32 	[%rd17], %f5;
	cvta.to.global.u64 	%rd18, %rd48;
	add.s64 	%rd20, %rd18, %rd8;
	ld.global.f32 	%f6, [%rd20];
	cvt.f64.f32 	%fd61, %f6;
	mul.f64 	%fd62, %fd61, 0d401921FB54442D18;
	mul.f64 	%fd63, %fd62, %fd1;
	mul.f64 	%fd10, %fd63, %fd2;
	abs.f64 	%fd11, %fd10;
	setp.neu.f64 	%p10, %fd11, 0d7FF0000000000000;
	@%p10 bra 	$L__BB0_11;
	mov.f64 	%fd69, 0d0000000000000000;
	mul.rn.f64 	%fd161, %fd10, %fd69;
	mov.b32 	%r63, 0;
	bra.uni 	$L__BB0_13;
$L__BB0_11:
	mul.f64 	%fd64, %fd10, 0d3FE45F306DC9C883;
	cvt.rni.s32.f64 	%r63, %fd64;
	cvt.rn.f64.s32 	%fd65, %r63;
	fma.rn.f64 	%fd66, %fd65, 0dBFF921FB54442D18, %fd10;
	fma.rn.f64 	%fd67, %fd65, 0dBC91A62633145C00, %fd66;
	fma.rn.f64 	%fd161, %fd65, 0dB97B839A252049C0, %fd67;
	setp.ltu.f64 	%p11, %fd11, 0d41E0000000000000;
	@%p11 bra 	$L__BB0_13;
	{ // callseq 1, 0
	.param .b64 param0;
	st.param.f64 	[param0], %fd10;
	.param .align 16 .b8 retval0[16];
	call.uni (retval0), 
	__internal_trig_reduction_slowpathd, 
	(
	param0
	);
	ld.param.f64 	%fd161, [retval0];
	ld.param.b32 	%r63, [retval0+8];
	} // callseq 1
$L__BB0_13:
	mad.lo.s32 	%r44, %r59, %r26, %r60;
	shl.b32 	%r45, %r63, 6;
	cvt.u64.u32 	%rd21, %r45;
	and.b64  	%rd22, %rd21, 64;
	add.s64 	%rd24, %rd12, %rd22;
	mul.rn.f64 	%fd70, %fd161, %fd161;
	and.b32  	%r46, %r63, 1;
	setp.eq.b32 	%p12, %r46, 1;
	selp.f64 	%fd71, 0dBDA8FF8320FD8164, 0d3DE5DB65F9785EBA, %p12;
	ld.global.nc.v2.f64 	{%fd72, %fd73}, [%rd24];
	fma.rn.f64 	%fd74, %fd71, %fd70, %fd72;
	fma.rn.f64 	%fd75, %fd74, %fd70, %fd73;
	ld.global.nc.v2.f64 	{%fd76, %fd77}, [%rd24+16];
	fma.rn.f64 	%fd78, %fd75, %fd70, %fd76;
	fma.rn.f64 	%fd79, %fd78, %fd70, %fd77;
	ld.global.nc.v2.f64 	{%fd80, %fd81}, [%rd24+32];
	fma.rn.f64 	%fd82, %fd79, %fd70, %fd80;
	fma.rn.f64 	%fd83, %fd82, %fd70, %fd81;
	fma.rn.f64 	%fd84, %fd83, %fd161, %fd161;
	fma.rn.f64 	%fd85, %fd83, %fd70, 0d3FF0000000000000;
	selp.f64 	%fd86, %fd85, %fd84, %p12;
	and.b32  	%r47, %r63, 2;
	setp.eq.s32 	%p13, %r47, 0;
	mov.f64 	%fd87, 0d0000000000000000;
	sub.f64 	%fd88, %fd87, %fd86;
	selp.f64 	%fd89, %fd86, %fd88, %p13;
	ld.global.f32 	%f7, [%rd3];
	cvt.f64.f32 	%fd90, %f7;
	mul.f64 	%fd91, %fd89, %fd90;
	ld.global.u64 	%rd25, [%rd1+8];
	mul.wide.s32 	%rd26, %r44, 4;
	add.s64 	%rd27, %rd25, %rd26;
	ld.f32 	%f8, [%rd27];
	cvt.f64.f32 	%fd92, %f8;
	sub.f64 	%fd93, %fd92, %fd91;
	cvt.rn.f32.f64 	%f9, %fd93;
	st.f32 	[%rd27], %f9;
	add.s32 	%r60, %r60, %r3;
	setp.lt.s32 	%p14, %r60, %r26;
	@%p14 bra 	$L__BB0_4;
$L__BB0_14:
	@%p15 bra 	$L__BB0_25;
	ld.param.u64 	%rd49, [_Z7fourieriiifPfS_P6ftrans_param_4];
	cvta.to.global.u64 	%rd28, %rd49;
	mul.wide.s32 	%rd29, %r59, 4;
	add.s64 	%rd30, %rd28, %rd29;
	ld.global.f32 	%f10, [%rd30];
	cvt.f64.f32 	%fd94, %f10;
	mul.f64 	%fd95, %fd94, 0d401921FB54442D18;
	mul.f64 	%fd96, %fd95, %fd1;
	mul.f64 	%fd16, %fd96, %fd2;
	abs.f64 	%fd17, %fd16;
	setp.neu.f64 	%p16, %fd17, 0d7FF0000000000000;
	@%p16 bra 	$L__BB0_17;
	mov.f64 	%fd102, 0d0000000000000000;
	mul.rn.f64 	%fd163, %fd16, %fd102;
	mov.b32 	%r65, 1;
	bra.uni 	$L__BB0_20;
$L__BB0_17:
	mul.f64 	%fd97, %fd16, 0d3FE45F306DC9C883;
	cvt.rni.s32.f64 	%r64, %fd97;
	cvt.rn.f64.s32 	%fd98, %r64;
	fma.rn.f64 	%fd99, %fd98, 0dBFF921FB54442D18, %fd16;
	fma.rn.f64 	%fd100, %fd98, 0dBC91A62633145C00, %fd99;
	fma.rn.f64 	%fd163, %fd98, 0dB97B839A252049C0, %fd100;
	setp.ltu.f64 	%p17, %fd17, 0d41E0000000000000;
	@%p17 bra 	$L__BB0_19;
	{ // callseq 2, 0
	.param .b64 param0;
	st.param.f64 	[param0], %fd16;
	.param .align 16 .b8 retval0[16];
	call.uni (retval0), 
	__internal_trig_reduction_slowpathd, 
	(
	param0
	);
	ld.param.f64 	%fd163, [retval0];
	ld.param.b32 	%r64, [retval0+8];
	} // callseq 2
$L__BB0_19:
	add.s32 	%r65, %r64, 1;
$L__BB0_20:
	ld.param.u64 	%rd50, [_Z7fourieriiifPfS_P6ftrans_param_4];
	shl.b32 	%r50, %r65, 6;
	cvt.u64.u32 	%rd31, %r50;
	and.b64  	%rd32, %rd31, 64;
	mov.u64 	%rd33, __cudart_sin_cos_coeffs;
	add.s64 	%rd34, %rd33, %rd32;
	mul.rn.f64 	%fd103, %fd163, %fd163;
	and.b32  	%r51, %r65, 1;
	setp.eq.b32 	%p18, %r51, 1;
	selp.f64 	%fd104, 0dBDA8FF8320FD8164, 0d3DE5DB65F9785EBA, %p18;
	ld.global.nc.v2.f64 	{%fd105, %fd106}, [%rd34];
	fma.rn.f64 	%fd107, %fd104, %fd103, %fd105;
	fma.rn.f64 	%fd108, %fd107, %fd103, %fd106;
	ld.global.nc.v2.f64 	{%fd109, %fd110}, [%rd34+16];
	fma.rn.f64 	%fd111, %fd108, %fd103, %fd109;
	fma.rn.f64 	%fd112, %fd111, %fd103, %fd110;
	ld.global.nc.v2.f64 	{%fd113, %fd114}, [%rd34+32];
	fma.rn.f64 	%fd115, %fd112, %fd103, %fd113;
	fma.rn.f64 	%fd116, %fd115, %fd103, %fd114;
	fma.rn.f64 	%fd117, %fd116, %fd163, %fd163;
	fma.rn.f64 	%fd118, %fd116, %fd103, 0d3FF0000000000000;
	selp.f64 	%fd119, %fd118, %fd117, %p18;
	and.b32  	%r52, %r65, 2;
	setp.eq.s32 	%p19, %r52, 0;
	mov.f64 	%fd120, 0d0000000000000000;
	sub.f64 	%fd121, %fd120, %fd119;
	selp.f64 	%fd122, %fd119, %fd121, %p19;
	ld.global.f32 	%f11, [%rd2+40];
	cvt.f64.f32 	%fd123, %f11;
	ld.global.u64 	%rd35, [%rd1+16];
	mul.wide.s32 	%rd36, %r59, 4;
	add.s64 	%rd37, %rd35, %rd36;
	ld.f32 	%f12, [%rd37];
	cvt.f64.f32 	%fd124, %f12;
	fma.rn.f64 	%fd125, %fd122, %fd123, %fd124;
	cvt.rn.f32.f64 	%f13, %fd125;
	st.f32 	[%rd37], %f13;
	cvta.to.global.u64 	%rd38, %rd50;
	add.s64 	%rd39, %rd38, %rd36;
	ld.global.f32 	%f14, [%rd39];
	cvt.f64.f32 	%fd126, %f14;
	mul.f64 	%fd127, %fd126, 0d401921FB54442D18;
	mul.f64 	%fd128, %fd127, %fd1;
	mul.f64 	%fd23, %fd128, %fd2;
	abs.f64 	%fd24, %fd23;
	setp.neu.f64 	%p20, %fd24, 0d7FF0000000000000;
	@%p20 bra 	$L__BB0_22;
	mov.f64 	%fd134, 0d0000000000000000;
	mul.rn.f64 	%fd164, %fd23, %fd134;
	mov.b32 	%r66, 0;
	bra.uni 	$L__BB0_24;
$L__BB0_22:
	mul.f64 	%fd129, %fd23, 0d3FE45F306DC9C883;
	cvt.rni.s32.f64 	%r66, %fd129;
	cvt.rn.f64.s32 	%fd130, %r66;
	fma.rn.f64 	%fd131, %fd130, 0dBFF921FB54442D18, %fd23;
	fma.rn.f64 	%fd132, %fd130, 0dBC91A62633145C00, %fd131;
	fma.rn.f64 	%fd164, %fd130, 0dB97B839A252049C0, %fd132;
	setp.ltu.f64 	%p21, %fd24, 0d41E0000000000000;
	@%p21 bra 	$L__BB0_24;
	{ // callseq 3, 0
	.param .b64 param0;
	st.param.f64 	[param0], %fd23;
	.param .align 16 .b8 retval0[16];
	call.uni (retval0), 
	__internal_trig_reduction_slowpathd, 
	(
	param0
	);
	ld.param.f64 	%fd164, [retval0];
	ld.param.b32 	%r66, [retval0+8];
	} // callseq 3
$L__BB0_24:
	shl.b32 	%r55, %r66, 6;
	cvt.u64.u32 	%rd40, %r55;
	and.b64  	%rd41, %rd40, 64;
	add.s64 	%rd43, %rd33, %rd41;
	mul.rn.f64 	%fd135, %fd164, %fd164;
	and.b32  	%r56, %r66, 1;
	setp.eq.b32 	%p22, %r56, 1;
	selp.f64 	%fd136, 0dBDA8FF8320FD8164, 0d3DE5DB65F9785EBA, %p22;
	ld.global.nc.v2.f64 	{%fd137, %fd138}, [%rd43];
	fma.rn.f64 	%fd139, %fd136, %fd135, %fd137;
	fma.rn.f64 	%fd140, %fd139, %fd135, %fd138;
	ld.global.nc.v2.f64 	{%fd141, %fd142}, [%rd43+16];
	fma.rn.f64 	%fd143, %fd140, %fd135, %fd141;
	fma.rn.f64 	%fd144, %fd143, %fd135, %fd142;
	ld.global.nc.v2.f64 	{%fd145, %fd146}, [%rd43+32];
	fma.rn.f64 	%fd147, %fd144, %fd135, %fd145;
	fma.rn.f64 	%fd148, %fd147, %fd135, %fd146;
	fma.rn.f64 	%fd149, %fd148, %fd164, %fd164;
	fma.rn.f64 	%fd150, %fd148, %fd135, 0d3FF0000000000000;
	selp.f64 	%fd151, %fd150, %fd149, %p22;
	and.b32  	%r57, %r66, 2;
	setp.eq.s32 	%p23, %r57, 0;
	mov.f64 	%fd152, 0d0000000000000000;
	sub.f64 	%fd153, %fd152, %fd151;
	selp.f64 	%fd154, %fd151, %fd153, %p23;
	ld.global.f32 	%f15, [%rd2+40];
	cvt.f64.f32 	%fd155, %f15;
	mul.f64 	%fd156, %fd154, %fd155;
	ld.global.u64 	%rd44, [%rd1+24];
	mul.wide.s32 	%rd45, %r59, 4;
	add.s64 	%rd46, %rd44, %rd45;
	ld.f32 	%f16, [%rd46];
	cvt.f64.f32 	%fd157, %f16;
	sub.f64 	%fd158, %fd157, %fd156;
	cvt.rn.f32.f64 	%f17, %fd158;
	st.f32 	[%rd46], %f17;
$L__BB0_25:
	mov.u32 	%r58, %ntid.y;
	add.s32 	%r59, %r59, %r58;
	setp.lt.s32 	%p24, %r59, %r25;
	@%p24 bra 	$L__BB0_2;
$L__BB0_26:
	ret;

}
	// .globl	_Z7dxfieldiiPfS_
.visible .entry _Z7dxfieldiiPfS_(
	.param .u32 _Z7dxfieldiiPfS__param_0,
	.param .u32 _Z7dxfieldiiPfS__param_1,
	.param .u64 .ptr .align 1 _Z7dxfieldiiPfS__param_2,
	.param .u64 .ptr .align 1 _Z7dxfieldiiPfS__param_3
)
{
	.reg .pred 	%p<7>;
	.reg .b32 	%r<29>;
	.reg .b32 	%f<11>;
	.reg .b64 	%rd<8>;
	.reg .b64 	%fd<33>;

	ld.param.u32 	%r10, [_Z7dxfieldiiPfS__param_0];
	ld.param.u32 	%r11, [_Z7dxfieldiiPfS__param_1];
	ld.param.u64 	%rd4, [_Z7dxfieldiiPfS__param_2];
	ld.param.u64 	%rd3, [_Z7dxfieldiiPfS__param_3];
	cvta.to.global.u64 	%rd1, %rd4;
	mov.u32 	%r12, %ctaid.x;
	mov.u32 	%r1, %ntid.x;
	mov.u32 	%r13, %tid.x;
	mad.lo.s32 	%r2, %r12, %r1, %r13;
	add.s32 	%r28, %r2, 1;
	setp.ge.s32 	%p1, %r28, %r11;
	@%p1 bra 	$L__BB1_3;
	mov.u32 	%r14, %nctaid.x;
	mul.lo.s32 	%r4, %r1, %r14;
	cvta.to.global.u64 	%rd2, %rd3;
$L__BB1_2:
	mul.wide.s32 	%rd5, %r28, 4;
	add.s64 	%rd6, %rd2, %rd5;
	ld.global.f32 	%f2, [%rd6+-4];
	ld.global.f32 	%f3, [%rd6];
	sub.f32 	%f4, %f2, %f3;
	cvt.f64.f32 	%fd6, %f4;
	add.s64 	%rd7, %rd1, %rd5;
	ld.global.f32 	%f5, [%rd7];
	cvt.f64.f32 	%fd7, %f5;
	fma.rn.f64 	%fd8, %fd6, 0d3FE0000000000000, %fd7;
	cvt.rn.f32.f64 	%f6, %fd8;
	st.global.f32 	[%rd7], %f6;
	add.s32 	%r28, %r28, %r4;
	setp.lt.s32 	%p2, %r28, %r11;
	@%p2 bra 	$L__BB1_2;
$L__BB1_3:
	setp.ne.s32 	%p3, %r2, 1;
	@%p3 bra 	$L__BB1_8;
	add.s32 	%r15, %r10, -50;
	cvt.rn.f64.s32 	%fd9, %r15;
	mul.f64 	%fd10, %fd9, 0dBFE0000000000000;
	div.rn.f64 	%fd11, %fd10, 0d4024000000000000;
	mul.f64 	%fd12, %fd11, %fd9;
	div.rn.f64 	%fd1, %fd12, 0d4024000000000000;
	fma.rn.f64 	%fd13, %fd1, 0d3FF71547652B82FE, 0d4338000000000000;
	{
	.reg .b32 %temp; 
	mov.b64 	{%r7, %temp}, %fd13;
	}
	mov.f64 	%fd14, 0dC338000000000000;
	add.rn.f64 	%fd15, %fd13, %fd14;
	fma.rn.f64 	%fd16, %fd15, 0dBFE62E42FEFA39EF, %fd1;
	fma.rn.f64 	%fd17, %fd15, 0dBC7ABC9E3B39803F, %fd16;
	fma.rn.f64 	%fd18, %fd17, 0d3E5ADE1569CE2BDF, 0d3E928AF3FCA213EA;
	fma.rn.f64 	%fd19, %fd18, %fd17, 0d3EC71DEE62401315;
	fma.rn.f64 	%fd20, %fd19, %fd17, 0d3EFA01997C89EB71;
	fma.rn.f64 	%fd21, %fd20, %fd17, 0d3F2A01A014761F65;
	fma.rn.f64 	%fd22, %fd21, %fd17, 0d3F56C16C1852B7AF;
	fma.rn.f64 	%fd23, %fd22, %fd17, 0d3F81111111122322;
	fma.rn.f64 	%fd24, %fd23, %fd17, 0d3FA55555555502A1;
	fma.rn.f64 	%fd25, %fd24, %fd17, 0d3FC5555555555511;
	fma.rn.f64 	%fd26, %fd25, %fd17, 0d3FE000000000000B;
	fma.rn.f64 	%fd27, %fd26, %fd17, 0d3FF0000000000000;
	fma.rn.f64 	%fd28, %fd27, %fd17, 0d3FF0000000000000;
	{
	.reg .b32 %temp; 
	mov.b64 	{%r8, %temp}, %fd28;
	}
	{
	.reg .b32 %temp; 
	mov.b64 	{%temp, %r9}, %fd28;
	}
	shl.b32 	%r16, %r7, 20;
	add.s32 	%r17, %r16, %r9;
	mov.b64 	%fd32, {%r8, %r17};
	{
	.reg .b32 %temp; 
	mov.b64 	{%temp, %r18}, %fd1;
	}
	mov.b32 	%f7, %r18;
	abs.f32 	%f1, %f7;
	setp.lt.f32 	%p4, %f1, 0f4086232B;
	@%p4 bra 	$L__BB1_7;
	setp.lt.f64 	%p5, %fd1, 0d0000000000000000;
	add.f64 	%fd29, %fd1, 0d7FF0000000000000;
	selp.f64 	%fd32, 0d0000000000000000, %fd29, %p5;
	setp.geu.f32 	%p6, %f1, 0f40874800;
	@%p6 bra 	$L__BB1_7;
	shr.u32 	%r19, %r7, 31;
	add.s32 	%r20, %r7, %r19;
	shr.s32 	%r21, %r20, 1;
	shl.b32 	%r22, %r21, 20;
	add.s32 	%r23, %r9, %r22;
	mov.b64 	%fd30, {%r8, %r23};
	sub.s32 	%r24, %r7, %r21;
	shl.b32 	%r25, %r24, 20;
	add.s32 	%r26, %r25, 1072693248;
	mov.b32 	%r27, 0;
	mov.b64 	%fd31, {%r27, %r26};
	mul.f64 	%fd32, %fd31, %fd30;
$L__BB1_7:
	cvt.rn.f32.f64 	%f8, %fd32;
	ld.global.f32 	%f9, [%rd1+4];
	add.f32 	%f10, %f9, %f8;
	st.global.f32 	[%rd1+4], %f10;
$L__BB1_8:
	ret;

}
	// .globl	_Z7exfieldiP6mediumPfS1_S1_S1_
.visible .entry _Z7exfieldiP6mediumPfS1_S1_S1_(
	.param .u32 _Z7exfieldiP6mediumPfS1_S1_S1__param_0,
	.param .u64 .ptr .align 1 _Z7exfieldiP6mediumPfS1_S1_S1__param_1,
	.param .u64 .ptr .align 1 _Z7exfieldiP6mediumPfS1_S1_S1__param_2,
	.param .u64 .ptr .align 1 _Z7exfieldiP6mediumPfS1_S1_S1__param_3,
	.param .u64 .ptr .align 1 _Z7exfieldiP6mediumPfS1_S1_S1__param_4,
	.param .u64 .ptr .align 1 _Z7exfieldiP6mediumPfS1_S1_S1__param_5
)
{
	.reg .pred 	%p<3>;
	.reg .b32 	%r<12>;
	.reg .b32 	%f<19>;
	.reg .b64 	%rd<31>;

	ld.param.u32 	%r6, [_Z7exfieldiP6mediumPfS1_S1_S1__param_0];
	ld.param.u64 	%rd6, [_Z7exfieldiP6mediumPfS1_S1_S1__param_1];
	ld.param.u64 	%rd7, [_Z7exfieldiP6mediumPfS1_S1_S1__param_2];
	ld.param.u64 	%rd8, [_Z7exfieldiP6mediumPfS1_S1_S1__param_3];
	ld.param.u64 	%rd9, [_Z7exfieldiP6mediumPfS1_S1_S1__param_4];
	ld.param.u64 	%rd10, [_Z7exfieldiP6mediumPfS1_S1_S1__param_5];
	mov.u32 	%r7, %ctaid.x;
	mov.u32 	%r1, %ntid.x;
	mov.u32 	%r8, %tid.x;
	mad.lo.s32 	%r9, %r7, %r1, %r8;
	add.s32 	%r11, %r9, 1;
	setp.ge.s32 	%p1, %r11, %r6;
	@%p1 bra 	$L__BB2_3;
	cvta.to.global.u64 	%rd1, %rd6;
	mov.u32 	%r10, %nctaid.x;
	mul.lo.s32 	%r3, %r1, %r10;
	cvta.to.global.u64 	%rd2, %rd7;
	cvta.to.global.u64 	%rd3, %rd8;
	cvta.to.global.u64 	%rd4, %rd9;
	cvta.to.global.u64 	%rd5, %rd10;
$L__BB2_2:
	ld.global.u64 	%rd11, [%rd1];
	cvta.to.global.u64 	%rd12, %rd11;
	mul.wide.s32 	%rd13, %r11, 4;
	add.s64 	%rd14, %rd12, %rd13;
	ld.global.f32 	%f1, [%rd14];
	add.s64 	%rd15, %rd2, %rd13;
	ld.global.f32 	%f2, [%rd15];
	add.s64 	%rd16, %rd3, %rd13;
	ld.global.f32 	%f3, [%rd16];
	sub.f32 	%f4, %f2, %f3;
	ld.global.u64 	%rd17, [%rd1+16];
	cvta.to.global.u64 	%rd18, %rd17;
	add.s64 	%rd19, %rd18, %rd13;
	ld.global.f32 	%f5, [%rd19];
	add.s64 	%rd20, %rd4, %rd13;
	ld.global.f32 	%f6, [%rd20];
	mul.f32 	%f7, %f5, %f6;
	sub.f32 	%f8, %f4, %f7;
	mul.f32 	%f9, %f1, %f8;
	add.s64 	%rd21, %rd5, %rd13;
	st.global.f32 	[%rd21], %f9;
	ld.global.u64 	%rd22, [%rd1+8];
	cvta.to.global.u64 	%rd23, %rd22;
	add.s64 	%rd24, %rd23, %rd13;
	ld.global.f32 	%f10, [%rd24];
	ld.global.f32 	%f11, [%rd16];
	fma.rn.f32 	%f12, %f10, %f9, %f11;
	st.global.f32 	[%rd16], %f12;
	ld.global.u64 	%rd25, [%rd1+16];
	cvta.to.global.u64 	%rd26, %rd25;
	add.s64 	%rd27, %rd26, %rd13;
	ld.global.f32 	%f13, [%rd27];
	ld.global.f32 	%f14, [%rd20];
	ld.global.u64 	%rd28, [%rd1+24];
	cvta.to.global.u64 	%rd29, %rd28;
	add.s64 	%rd30, %rd29, %rd13;
	ld.global.f32 	%f15, [%rd30];
	ld.global.f32 	%f16, [%rd21];
	mul.f32 	%f17, %f15, %f16;
	fma.rn.f32 	%f18, %f13, %f14, %f17;
	st.global.f32 	[%rd20], %f18;
	add.s32 	%r11, %r11, %r3;
	setp.lt.s32 	%p2, %r11, %r6;
	@%p2 bra 	$L__BB2_2;
$L__BB2_3:
	ret;

}
	// .globl	_Z7hyfieldiPfS_S_
.visible .entry _Z7hyfieldiPfS_S_(
	.param .u32 _Z7hyfieldiPfS_S__param_0,
	.param .u64 .ptr .align 1 _Z7hyfieldiPfS_S__param_1,
	.param .u64 .ptr .align 1 _Z7hyfieldiPfS_S__param_2,
	.param .u64 .ptr .align 1 _Z7hyfieldiPfS_S__param_3
)
{
	.reg .pred 	%p<5>;
	.reg .b32 	%r<14>;
	.reg .b32 	%f<12>;
	.reg .b64 	%rd<14>;
	.reg .b64 	%fd<4>;

	ld.param.u32 	%r9, [_Z7hyfieldiPfS_S__param_0];
	ld.param.u64 	%rd5, [_Z7hyfieldiPfS_S__param_1];
	ld.param.u64 	%rd4, [_Z7hyfieldiPfS_S__param_2];
	ld.param.u64 	%rd6, [_Z7hyfieldiPfS_S__param_3];
	cvta.to.global.u64 	%rd1, %rd5;
	cvta.to.global.u64 	%rd2, %rd6;
	mov.u32 	%r10, %ctaid.x;
	mov.u32 	%r1, %ntid.x;
	mul.lo.s32 	%r2, %r10, %r1;
	mov.u32 	%r3, %tid.x;
	neg.s32 	%r11, %r3;
	setp.ne.s32 	%p1, %r2, %r11;
	@%p1 bra 	$L__BB3_2;
	ld.global.f32 	%f1, [%rd2];
	st.global.f32 	[%rd1], %f1;
	ld.global.f32 	%f2, [%rd2+4];
	st.global.f32 	[%rd2], %f2;
	ld.global.f32 	%f3, [%rd1+4];
	st.global.f32 	[%rd2+4], %f3;
$L__BB3_2:
	add.s32 	%r13, %r2, %r3;
	add.s32 	%r5, %r9, -1;
	setp.ne.s32 	%p2, %r13, %r5;
	@%p2 bra 	$L__BB3_4;
	ld.global.f32 	%f4, [%rd2+12];
	mul.wide.s32 	%rd7, %r13, 4;
	add.s64 	%rd8, %rd1, %rd7;
	st.global.f32 	[%rd8], %f4;
	ld.global.f32 	%f5, [%rd2+8];
	st.global.f32 	[%rd2+12], %f5;
	mul.wide.s32 	%rd9, %r9, 4;
	add.s64 	%rd10, %rd1, %rd9;
	ld.global.f32 	%f6, [%rd10+-8];
	st.global.f32 	[%rd2+8], %f6;
$L__BB3_4:
	setp.ge.s32 	%p3, %r13, %r5;
	@%p3 bra 	$L__BB3_7;
	mov.u32 	%r12, %nctaid.x;
	mul.lo.s32 	%r6, %r1, %r12;
	cvta.to.global.u64 	%rd3, %rd4;
$L__BB3_6:
	mul.wide.s32 	%rd11, %r13, 4;
	add.s64 	%rd12, %rd1, %rd11;
	ld.global.f32 	%f7, [%rd12];
	ld.global.f32 	%f8, [%rd12+4];
	sub.f32 	%f9, %f7, %f8;
	cvt.f64.f32 	%fd1, %f9;
	add.s64 	%rd13, %rd3, %rd11;
	ld.global.f32 	%f10, [%rd13];
	cvt.f64.f32 	%fd2, %f10;
	fma.rn.f64 	%fd3, %fd1, 0d3FE0000000000000, %fd2;
	cvt.rn.f32.f64 	%f11, %fd3;
	st.global.f32 	[%rd13], %f11;
	add.s32 	%r13, %r13, %r6;
	setp.lt.s32 	%p4, %r13, %r5;
	@%p4 bra 	$L__BB3_6;
$L__BB3_7:
	ret;

}
.func  (.param .align 16 .b8 func_retval0[16]) __internal_trig_reduction_slowpathd(
	.param .b64 __internal_trig_reduction_slowpathd_param_0
)
{
	.local .align 8 .b8 	__local_depot4[40];
	.reg .b64 	%SP;
	.reg .b64 	%SPL;
	.reg .pred 	%p<10>;
	.reg .b32 	%r<47>;
	.reg .b64 	%rd<74>;
	.reg .b64 	%fd<5>;

	mov.u64 	%SPL, __local_depot4;
	ld.param.f64 	%fd4, [__internal_trig_reduction_slowpathd_param_0];
	add.u64 	%rd1, %SPL, 0;
	{
	.reg .b32 %temp; 
	mov.b64 	{%temp, %r1}, %fd4;
	}
	shr.u32 	%r2, %r1, 20;
	and.b32  	%r3, %r2, 2047;
	setp.eq.s32 	%p1, %r3, 2047;
	mov.b32 	%r46, 0;
	@%p1 bra 	$L__BB4_9;
	add.s32 	%r20, %r3, -1024;
	mov.b64 	%rd20, %fd4;
	shl.b64 	%rd2, %rd20, 11;
	shr.u32 	%r4, %r20, 6;
	sub.s32 	%r45, 15, %r4;
	sub.s32 	%r21, 19, %r4;
	setp.lt.u32 	%p2, %r20, 128;
	selp.b32 	%r6, 18, %r21, %p2;
	setp.ge.s32 	%p3, %r45, %r6;
	mov.b64 	%rd70, 0;
	@%p3 bra 	$L__BB4_4;
	add.s32 	%r23, %r6, %r4;
	neg.s32 	%r43, %r23;
	or.b64  	%rd3, %rd2, -9223372036854775808;
	mov.b64 	%rd70, 0;
	mov.b32 	%r42, 0;
	mov.u64 	%rd25, __cudart_i2opi_d;
	mov.u32 	%r44, %r45;
$L__BB4_3:
	.pragma "nounroll";
	mul.wide.s32 	%rd22, %r42, 8;
	add.s64 	%rd23, %rd1, %rd22;
	mul.wide.s32 	%rd24, %r44, 8;
	add.s64 	%rd26, %rd25, %rd24;
	ld.global.nc.u64 	%rd27, [%rd26];
	{
	.reg .u32 %r0, %r1, %r2, %r3, %alo, %ahi, %blo, %bhi, %clo, %chi;
	mov.b64 	{%alo,%ahi}, %rd27;
	mov.b64 	{%blo,%bhi}, %rd3;
	mov.b64 	{%clo,%chi}, %rd70;
	mad.lo.cc.u32 	%r0, %alo, %blo, %clo;
	madc.hi.cc.u32 	%r1, %alo, %blo, %chi;
	madc.hi.u32 	%r2, %alo, %bhi, 0;
	mad.lo.cc.u32 	%r1, %alo, %bhi, %r1;
	madc.hi.cc.u32 	%r2, %ahi, %blo, %r2;
	madc.hi.u32 	%r3, %ahi, %bhi, 0;
	mad.lo.cc.u32 	%r1, %ahi, %blo, %r1;
	madc.lo.cc.u32 	%r2, %ahi, %bhi, %r2;
	addc.u32 	%r3, %r3, 0;
	mov.b64 	%rd28, {%r0,%r1};
	mov.b64 	%rd70, {%r2,%r3};
	}
	st.local.u64 	[%rd23], %rd28;
	add.s32 	%r44, %r44, 1;
	add.s32 	%r43, %r43, 1;
	add.s32 	%r42, %r42, 1;
	setp.ne.s32 	%p4, %r43, -15;
	mov.u32 	%r45, %r6;
	@%p4 bra 	$L__BB4_3;
$L__BB4_4:
	cvt.s64.s32 	%rd29, %r45;
	cvt.u64.u32 	%rd30, %r4;
	add.s64 	%rd31, %rd30, %rd29;
	shl.b64 	%rd32, %rd31, 3;
	add.s64 	%rd33, %rd1, %rd32;
	st.local.u64 	[%rd33+-120], %rd70;
	and.b32  	%r15, %r2, 63;
	ld.local.u64 	%rd72, [%rd1+16];
	ld.local.u64 	%rd71, [%rd1+24];
	setp.eq.s32 	%p5, %r15, 0;
	@%p5 bra 	$L__BB4_6;
	shl.b64 	%rd34, %rd71, %r15;
	shr.u64 	%rd35, %rd72, 1;
	xor.b32  	%r24, %r15, 63;
	shr.u64 	%rd36, %rd35, %r24;
	or.b64  	%rd71, %rd34, %rd36;
	ld.local.u64 	%rd37, [%rd1+8];
	shl.b64 	%rd38, %rd72, %r15;
	shr.u64 	%rd39, %rd37, 1;
	shr.u64 	%rd40, %rd39, %r24;
	or.b64  	%rd72, %rd38, %rd40;
$L__BB4_6:
	and.b32  	%r25, %r1, -2147483648;
	shr.u64 	%rd41, %rd71, 62;
	cvt.u32.u64 	%r26, %rd41;
	mov.b64 	{%r27, %r28}, %rd71;
	mov.b64 	{%r29, %r30}, %rd72;
	shf.l.wrap.b32 	%r31, %r30, %r27, 2;
	shf.l.wrap.b32 	%r32, %r27, %r28, 2;
	mov.b64 	%rd42, {%r31, %r32};
	shl.b64 	%rd43, %rd72, 2;
	shr.u64 	%rd44, %rd42, 63;
	cvt.u32.u64 	%r33, %rd44;
	add.s32 	%r34, %r33, %r26;
	setp.eq.s32 	%p6, %r25, 0;
	neg.s32 	%r35, %r34;
	selp.b32 	%r46, %r34, %r35, %p6;
	setp.gt.s64 	%p7, %rd42, -1;
	mov.b64 	%rd45, 0;
	{
	.reg .u32 %r0, %r1, %r2, %r3, %a0, %a1, %a2, %a3, %b0, %b1, %b2, %b3;
	mov.b64 	{%a0,%a1}, %rd45;
	mov.b64 	{%a2,%a3}, %rd45;
	mov.b64 	{%b0,%b1}, %rd43;
	mov.b64 	{%b2,%b3}, %rd42;
	sub.cc.u32 	%r0, %a0, %b0;
	subc.cc.u32 	%r1, %a1, %b1;
	subc.cc.u32 	%r2, %a2, %b2;
	subc.u32 	%r3, %a3, %b3;
	mov.b64 	%rd46, {%r0,%r1};
	mov.b64 	%rd47, {%r2,%r3};
	}
	xor.b32  	%r36, %r25, -2147483648;
	selp.b64 	%rd73, %rd42, %rd47, %p7;
	selp.b64 	%rd14, %rd43, %rd46, %p7;
	selp.b32 	%r17, %r25, %r36, %p7;
	clz.b64 	%r37, %rd73;
	cvt.u64.u32 	%rd15, %r37;
	setp.eq.s32 	%p8, %r37, 0;
	@%p8 bra 	$L__BB4_8;
	cvt.u32.u64 	%r38, %rd15;
	and.b32  	%r39, %r38, 63;
	shl.b64 	%rd48, %rd73, %r39;
	shr.u64 	%rd49, %rd14, 1;
	not.b32 	%r40, %r38;
	and.b32  	%r41, %r40, 63;
	shr.u64 	%rd50, %rd49, %r41;
	or.b64  	%rd73, %rd48, %rd50;
$L__BB4_8:
	mov.b64 	%rd51, -3958705157555305931;
	{
	.reg .u32 %r0, %r1, %r2, %r3, %alo, %ahi, %blo, %bhi;
	mov.b64 	{%alo,%ahi}, %rd73;
	mov.b64 	{%blo,%bhi}, %rd51;
	mul.lo.u32 	%r0, %alo, %blo;
	mul.hi.u32 	%r1, %alo, %blo;
	mad.lo.cc.u32 	%r1, %alo, %bhi, %r1;
	madc.hi.u32 	%r2, %alo, %bhi, 0;
	mad.lo.cc.u32 	%r1, %ahi, %blo, %r1;
	madc.hi.cc.u32 	%r2, %ahi, %blo, %r2;
	madc.hi.u32 	%r3, %ahi, %bhi, 0;
	mad.lo.cc.u32 	%r2, %ahi, %bhi, %r2;
	addc.u32 	%r3, %r3, 0;
	mov.b64 	%rd52, {%r0,%r1};
	mov.b64 	%rd53, {%r2,%r3};
	}
	setp.gt.s64 	%p9, %rd53, 0;
	{
	.reg .u32 %r0, %r1, %r2, %r3, %a0, %a1, %a2, %a3, %b0, %b1, %b2, %b3;
	mov.b64 	{%a0,%a1}, %rd52;
	mov.b64 	{%a2,%a3}, %rd53;
	mov.b64 	{%b0,%b1}, %rd52;
	mov.b64 	{%b2,%b3}, %rd53;
	add.cc.u32 	%r0, %a0, %b0;
	addc.cc.u32 	%r1, %a1, %b1;
	addc.cc.u32 	%r2, %a2, %b2;
	addc.u32 	%r3, %a3, %b3;
	mov.b64 	%rd54, {%r0,%r1};
	mov.b64 	%rd55, {%r2,%r3};
	}
	selp.b64 	%rd56, %rd55, %rd53, %p9;
	selp.s64 	%rd57, -1, 0, %p9;
	sub.s64 	%rd58, %rd57, %rd15;
	cvt.u64.u32 	%rd59, %r17;
	shl.b64 	%rd60, %rd59, 32;
	add.s64 	%rd61, %rd56, 1;
	shr.u64 	%rd62, %rd61, 10;
	add.s64 	%rd63, %rd62, 1;
	shr.u64 	%rd64, %rd63, 1;
	shl.b64 	%rd65, %rd58, 52;
	add.s64 	%rd66, %rd65, %rd64;
	add.s64 	%rd67, %rd66, 4602678819172646912;
	or.b64  	%rd68, %rd67, %rd60;
	mov.b64 	%fd4, %rd68;
$L__BB4_9:
	st.param.f64 	[func_retval0], %fd4;
	st.param.b32 	[func_retval0+8], %r46;
	ret;

}


// ===== COMPILED SASS (sm_100) =====

	.target	sm_100

	.elftype	@"ET_EXEC"


//--------------------- .note.nv.tkinfo           --------------------------
	.section	.note.nv.tkinfo,"",@"SHT_NOTE"
	.sectionflags	@"SHF_NOTE_NV_TKINFO"
	.tkinfo
        /*0018*/ 	.word	0x00000002
        /*0030*/ 	.string	""
        /*0030*/ 	.string	"ptxas"
        /*0030*/ 	.string	"Cuda compilation tools, release 13.0, V13.0.88"
        /*0030*/ 	.string	"Build cuda_13.0.r13.0/compiler.36424714_0"
        /*0030*/ 	.string	"-arch sm_100 -m 64 "



//--------------------- .note.nv.cuinfo           --------------------------
	.section	.note.nv.cuinfo,"",@"SHT_NOTE"
	.sectionflags	@"SHF_NOTE_NV_CUINFO"
        /*0018*/ 	.short	0x0002
        /*001a*/ 	.short	0x0064
        /*001c*/ 	.short	0x0082
	.zero		2


//--------------------- .nv.info                  --------------------------
	.section	.nv.info,"",@"SHT_CUDA_INFO"
	.align	4


	//----- nvinfo : EIATTR_REGCOUNT
	.align		4
        /*0000*/ 	.byte	0x04, 0x2f
        /*0002*/ 	.short	(.L_3 - .L_2)
	.align		4
.L_2:
        /*0004*/ 	.word	index@(_Z7fourieriiifPfS_P6ftrans)
        /*0008*/ 	.word	0x00000020


	//----- nvinfo : EIATTR_FRAME_SIZE
	.align		4
.L_3:
        /*000c*/ 	.byte	0x04, 0x11
        /*000e*/ 	.short	(.L_5 - .L_4)
	.align		4
.L_4:
        /*0010*/ 	.word	index@($_Z7fourieriiifPfS_P6ftrans$__internal_trig_reduction_slowpathd)
        /*0014*/ 	.word	0x00000028


	//----- nvinfo : EIATTR_FRAME_SIZE
	.align		4
.L_5:
        /*0018*/ 	.byte	0x04, 0x11
        /*001a*/ 	.short	(.L_7 - .L_6)
	.align		4
.L_6:
        /*001c*/ 	.word	index@(_Z7fourieriiifPfS_P6ftrans)
        /*0020*/ 	.word	0x00000028


	//----- nvinfo : EIATTR_REGCOUNT
	.align		4
.L_7:
        /*0024*/ 	.byte	0x04, 0x2f
        /*0026*/ 	.short	(.L_9 - .L_8)
	.align		4
.L_8:
        /*0028*/ 	.word	index@(_Z7dxfieldiiPfS_)
        /*002c*/ 	.word	0x0000001a


	//----- nvinfo : EIATTR_FRAME_SIZE
	.align		4
.L_9:
        /*0030*/ 	.byte	0x04, 0x11
        /*0032*/ 	.short	(.L_11 - .L_10)
	.align		4
.L_10:
        /*0034*/ 	.word	index@($__internal_0_$__cuda_sm20_div_rn_f64_full)
        /*0038*/ 	.word	0x00000000


	//----- nvinfo : EIATTR_FRAME_SIZE
	.align		4
.L_11:
        /*003c*/ 	.byte	0x04, 0x11
        /*003e*/ 	.short	(.L_13 - .L_12)
	.align		4
.L_12:
        /*0040*/ 	.word	index@(_Z7dxfieldiiPfS_)
        /*0044*/ 	.word	0x00000000


	//----- nvinfo : EIATTR_REGCOUNT
	.align		4
.L_13:
        /*0048*/ 	.byte	0x04, 0x2f
        /*004a*/ 	.short	(.L_15 - .L_14)
	.align		4
.L_14:
        /*004c*/ 	.word	index@(_Z7exfieldiP6mediumPfS1_S1_S1_)
        /*0050*/ 	.word	0x00000018


	//----- nvinfo : EIATTR_FRAME_SIZE
	.align		4
.L_15:
        /*0054*/ 	.byte	0x04, 0x11
        /*0056*/ 	.short	(.L_17 - .L_16)
	.align		4
.L_16:
        /*0058*/ 	.word	index@(_Z7exfieldiP6mediumPfS1_S1_S1_)
        /*005c*/ 	.word	0x00000000


	//----- nvinfo : EIATTR_REGCOUNT
	.align		4
.L_17:
        /*0060*/ 	.byte	0x04, 0x2f
        /*0062*/ 	.short	(.L_19 - .L_18)
	.align		4
.L_18:
        /*0064*/ 	.word	index@(_Z7hyfieldiPfS_S_)
        /*0068*/ 	.word	0x00000012


	//----- nvinfo : EIATTR_FRAME_SIZE
	.align		4
.L_19:
        /*006c*/ 	.byte	0x04, 0x11
        /*006e*/ 	.short	(.L_21 - .L_20)
	.align		4
.L_20:
        /*0070*/ 	.word	index@(_Z7hyfieldiPfS_S_)
        /*0074*/ 	.word	0x00000000


	//----- nvinfo : EIATTR_MIN_STACK_SIZE
	.align		4
.L_21:
        /*0078*/ 	.byte	0x04, 0x12
        /*007a*/ 	.short	(.L_23 - .L_22)
	.align		4
.L_22:
        /*007c*/ 	.word	index@(_Z7hyfieldiPfS_S_)
        /*0080*/ 	.word	0x00000000


	//----- nvinfo : EIATTR_MIN_STACK_SIZE
	.align		4
.L_23:
        /*0084*/ 	.byte	0x04, 0x12
        /*0086*/ 	.short	(.L_25 - .L_24)
	.align		4
.L_24:
        /*0088*/ 	.word	index@(_Z7exfieldiP6mediumPfS1_S1_S1_)
        /*008c*/ 	.word	0x00000000


	//----- nvinfo : EIATTR_MIN_STACK_SIZE
	.align		4
.L_25:
        /*0090*/ 	.byte	0x04, 0x12
        /*0092*/ 	.short	(.L_27 - .L_26)
	.align		4
.L_26:
        /*0094*/ 	.word	index@(_Z7dxfieldiiPfS_)
        /*0098*/ 	.word	0x00000000


	//----- nvinfo : EIATTR_MIN_STACK_SIZE
	.align		4
.L_27:
        /*009c*/ 	.byte	0x04, 0x12
        /*009e*/ 	.short	(.L_29 - .L_28)
	.align		4
.L_28:
        /*00a0*/ 	.word	index@(_Z7fourieriiifPfS_P6ftrans)
        /*00a4*/ 	.word	0x00000028
.L_29:


//--------------------- .nv.compat                --------------------------
	.section	.nv.compat,"",@"SHT_CUDA_COMPAT_INFO"
	.align	4
        /*0000*/ 	.byte	0x02, 0x09, 0x00, 0x00, 0x02, 0x02, 0x01, 0x00, 0x02, 0x05, 0x05, 0x00, 0x03, 0x07, 0x01, 0x01
        /*0010*/ 	.byte	0x02, 0x03, 0x00, 0x00, 0x02, 0x06, 0x01, 0x00, 0x04, 0x0b, 0x08, 0x00, 0x01, 0x00, 0x00, 0x00
        /*0020*/ 	.byte	0x00, 0x00, 0x00, 0x00


//--------------------- .nv.info._Z7hyfieldiPfS_S_ --------------------------
	.section	.nv.info._Z7hyfieldiPfS_S_,"",@"SHT_CUDA_INFO"
	.sectionflags	@""
	.align	4


	//----- nvinfo : EIATTR_CUDA_API_VERSION
	.align		4
        /*0000*/ 	.byte	0x04, 0x37
        /*0002*/ 	.short	(.L_31 - .L_30)
.L_30:
        /*0004*/ 	.word	0x00000082


	//----- nvinfo : EIATTR_KPARAM_INFO
	.align		4
.L_31:
        /*0008*/ 	.byte	0x04, 0x17
        /*000a*/ 	.short	(.L_33 - .L_32)
.L_32:
        /*000c*/ 	.word	0x00000000
        /*0010*/ 	.short	0x0003
        /*0012*/ 	.short	0x0018
        /*0014*/ 	.byte	0x00, 0xf5, 0x21, 0x00


	//----- nvinfo : EIATTR_KPARAM_INFO
	.align		4
.L_33:
        /*0018*/ 	.byte	0x04, 0x17
        /*001a*/ 	.short	(.L_35 - .L_34)
.L_34:
        /*001c*/ 	.word	0x00000000
        /*0020*/ 	.short	0x0002
        /*0022*/ 	.short	0x0010
        /*0024*/ 	.byte	0x00, 0xf5, 0x21, 0x00


	//----- nvinfo : EIATTR_KPARAM_INFO
	.align		4
.L_35:
        /*0028*/ 	.byte	0x04, 0x17
        /*002a*/ 	.short	(.L_37 - .L_36)
.L_36:
        /*002c*/ 	.word	0x00000000
        /*0030*/ 	.short	0x0001
        /*0032*/ 	.short	0x0008
        /*0034*/ 	.byte	0x00, 0xf5, 0x21, 0x00


	//----- nvinfo : EIATTR_KPARAM_INFO
	.align		4
.L_37:
        /*0038*/ 	.byte	0x04, 0x17
        /*003a*/ 	.short	(.L_39 - .L_38)
.L_38:
        /*003c*/ 	.word	0x00000000
        /*0040*/ 	.short	0x0000
        /*0042*/ 	.short	0x0000
        /*0044*/ 	.byte	0x00, 0xf0, 0x11, 0x00


	//----- nvinfo : EIATTR_SPARSE_MMA_MASK
	.align		4
.L_39:
        /*0048*/ 	.byte	0x03, 0x50
        /*004a*/ 	.short	0x0000


	//----- nvinfo : EIATTR_MAXREG_COUNT
	.align		4
        /*004c*/ 	.byte	0x03, 0x1b
        /*004e*/ 	.short	0x00ff


	//----- nvinfo : EIATTR_MERCURY_ISA_VERSION
	.align		4
        /*0050*/ 	.byte	0x03, 0x5f
        /*0052*/ 	.short	0x0101


	//----- nvinfo : EIATTR_VRC_CTA_INIT_COUNT
	.align		4
        /*0054*/ 	.byte	0x02, 0x4a
	.zero		1
	.zero		1


	//----- nvinfo : EIATTR_EXIT_INSTR_OFFSETS
	.align		4
        /*0058*/ 	.byte	0x04, 0x1c
        /*005a*/ 	.short	(.L_41 - .L_40)


	//   ....[0]....
.L_40:
        /*005c*/ 	.word	0x00000220


	//   ....[1]....
        /*0060*/ 	.word	0x00000350


	//----- nvinfo : EIATTR_CRS_STACK_SIZE
	.align		4
.L_41:
        /*0064*/ 	.byte	0x04, 0x1e
        /*0066*/ 	.short	(.L_43 - .L_42)
.L_42:
        /*0068*/ 	.word	0x00000000


	//----- nvinfo : EIATTR_CBANK_PARAM_SIZE
	.align		4
.L_43:
        /*006c*/ 	.byte	0x03, 0x19
        /*006e*/ 	.short	0x0020


	//----- nvinfo : EIATTR_PARAM_CBANK
	.align		4
        /*0070*/ 	.byte	0x04, 0x0a
        /*0072*/ 	.short	(.L_45 - .L_44)
	.align		4
.L_44:
        /*0074*/ 	.word	index@(.nv.constant0._Z7hyfieldiPfS_S_)
        /*0078*/ 	.short	0x0380
        /*007a*/ 	.short	0x0020


	//----- nvinfo : EIATTR_SW_WAR
	.align		4
.L_45:
        /*007c*/ 	.byte	0x04, 0x36
        /*007e*/ 	.short	(.L_47 - .L_46)
.L_46:
        /*0080*/ 	.word	0x00000008
.L_47:


//--------------------- .nv.info._Z7exfieldiP6mediumPfS1_S1_S1_ --------------------------
	.section	.nv.info._Z7exfieldiP6mediumPfS1_S1_S1_,"",@"SHT_CUDA_INFO"
	.sectionflags	@""
	.align	4


	//----- nvinfo : EIATTR_CUDA_API_VERSION
	.align		4
        /*0000*/ 	.byte	0x04, 0x37
        /*0002*/ 	.short	(.L_49 - .L_48)
.L_48:
        /*0004*/ 	.word	0x00000082


	//----- nvinfo : EIATTR_KPARAM_INFO
	.align		4
.L_49:
        /*0008*/ 	.byte	0x04, 0x17
        /*000a*/ 	.short	(.L_51 - .L_50)
.L_50:
        /*000c*/ 	.word	0x00000000
        /*0010*/ 	.short	0x0005
        /*0012*/ 	.short	0x0028
        /*0014*/ 	.byte	0x00, 0xf5, 0x21, 0x00


	//----- nvinfo : EIATTR_KPARAM_INFO
	.align		4
.L_51:
        /*0018*/ 	.byte	0x04, 0x17
        /*001a*/ 	.short	(.L_53 - .L_52)
.L_52:
        /*001c*/ 	.word	0x00000000
        /*0020*/ 	.short	0x0004
        /*0022*/ 	.short	0x0020
        /*0024*/ 	.byte	0x00, 0xf5, 0x21, 0x00


	//----- nvinfo : EIATTR_KPARAM_INFO
	.align		4
.L_53:
        /*0028*/ 	.byte	0x04, 0x17
        /*002a*/ 	.short	(.L_55 - .L_54)
.L_54:
        /*002c*/ 	.word	0x00000000
        /*0030*/ 	.short	0x0003
        /*0032*/ 	.short	0x0018
        /*0034*/ 	.byte	0x00, 0xf5, 0x21, 0x00


	//----- nvinfo : EIATTR_KPARAM_INFO
	.align		4
.L_55:
        /*0038*/ 	.byte	0x04, 0x17
        /*003a*/ 	.short	(.L_57 - .L_56)
.L_56:
        /*003c*/ 	.word	0x00000000
        /*0040*/ 	.short	0x0002
        /*0042*/ 	.short	0x0010
        /*0044*/ 	.byte	0x00, 0xf5, 0x21, 0x00


	//----- nvinfo : EIATTR_KPARAM_INFO
	.align		4
.L_57:
        /*0048*/ 	.byte	0x04, 0x17
        /*004a*/ 	.short	(.L_59 - .L_58)
.L_58:
        /*004c*/ 	.word	0x00000000
        /*0050*/ 	.short	0x0001
        /*0052*/ 	.short	0x0008
        /*0054*/ 	.byte	0x00, 0xf5, 0x21, 0x00


	//----- nvinfo : EIATTR_KPARAM_INFO
	.align		4
.L_59:
        /*0058*/ 	.byte	0x04, 0x17
        /*005a*/ 	.short	(.L_61 - .L_60)
.L_60:
        /*005c*/ 	.word	0x00000000
        /*0060*/ 	.short	0x0000
        /*0062*/ 	.short	0x0000
        /*0064*/ 	.byte	0x00, 0xf0, 0x11, 0x00


	//----- nvinfo : EIATTR_SPARSE_MMA_MASK
	.align		4
.L_61:
        /*0068*/ 	.byte	0x03, 0x50
        /*006a*/ 	.short	0x0000


	//----- nvinfo : EIATTR_MAXREG_COUNT
	.align		4
        /*006c*/ 	.byte	0x03, 0x1b
        /*006e*/ 	.short	0x00ff


	//----- nvinfo : EIATTR_MERCURY_ISA_VERSION
	.align		4
        /*0070*/ 	.byte	0x03, 0x5f
        /*0072*/ 	.short	0x0101


	//----- nvinfo : EIATTR_VRC_CTA_INIT_COUNT
	.align		4
        /*0074*/ 	.byte	0x02, 0x4a
	.zero		1
	.zero		1


	//----- nvinfo : EIATTR_EXIT_INSTR_OFFSETS
	.align		4
        /*0078*/ 	.byte	0x04, 0x1c
        /*007a*/ 	.short	(.L_63 - .L_62)


	//   ....[0]....
.L_62:
        /*007c*/ 	.word	0x00000080


	//   ....[1]....
        /*0080*/ 	.word	0x00000360


	//----- nvinfo : EIATTR_CRS_STACK_SIZE
	.align		4
.L_63:
        /*0084*/ 	.byte	0x04, 0x1e
        /*0086*/ 	.short	(.L_65 - .L_64)
.L_64:
        /*0088*/ 	.word	0x00000000


	//----- nvinfo : EIATTR_CBANK_PARAM_SIZE
	.align		4
.L_65:
        /*008c*/ 	.byte	0x03, 0x19
        /*008e*/ 	.short	0x0030


	//----- nvinfo : EIATTR_PARAM_CBANK
	.align		4
        /*0090*/ 	.byte	0x04, 0x0a
        /*0092*/ 	.short	(.L_67 - .L_66)
	.align		4
.L_66:
        /*0094*/ 	.word	index@(.nv.constant0._Z7exfieldiP6mediumPfS1_S1_S1_)
        /*0098*/ 	.short	0x0380
        /*009a*/ 	.short	0x0030


	//----- nvinfo : EIATTR_SW_WAR
	.align		4
.L_67:
        /*009c*/ 	.byte	0x04, 0x36
        /*009e*/ 	.short	(.L_69 - .L_68)
.L_68:
        /*00a0*/ 	.word	0x00000008
.L_69:


//--------------------- .nv.info._Z7dxfieldiiPfS_ --------------------------
	.section	.nv.info._Z7dxfieldiiPfS_,"",@"SHT_CUDA_INFO"
	.sectionflags	@""
	.align	4


	//----- nvinfo : EIATTR_CUDA_API_VERSION
	.align		4
        /*0000*/ 	.byte	0x04, 0x37
        /*0002*/ 	.short	(.L_71 - .L_70)
.L_70:
        /*0004*/ 	.word	0x00000082


	//----- nvinfo : EIATTR_KPARAM_INFO
	.align		4
.L_71:
        /*0008*/ 	.byte	0x04, 0x17
        /*000a*/ 	.short	(.L_73 - .L_72)
.L_72:
        /*000c*/ 	.word	0x00000000
        /*0010*/ 	.short	0x0003
        /*0012*/ 	.short	0x0010
        /*0014*/ 	.byte	0x00, 0xf5, 0x21, 0x00


	//----- nvinfo : EIATTR_KPARAM_INFO
	.align		4
.L_73:
        /*0018*/ 	.byte	0x04, 0x17
        /*001a*/ 	.short	(.L_75 - .L_74)
.L_74:
        /*001c*/ 	.word	0x00000000
        /*0020*/ 	.short	0x0002
        /*0022*/ 	.short	0x0008
        /*0024*/ 	.byte	0x00, 0xf5, 0x21, 0x00


	//----- nvinfo : EIATTR_KPARAM_INFO
	.align		4
.L_75:
        /*0028*/ 	.byte	0x04, 0x17
        /*002a*/ 	.short	(.L_77 - .L_76)
.L_76:
        /*002c*/ 	.word	0x00000000
        /*0030*/ 	.short	0x0001
        /*0032*/ 	.short	0x0004
        /*0034*/ 	.byte	0x00, 0xf0, 0x11, 0x00


	//----- nvinfo : EIATTR_KPARAM_INFO
	.align		4
.L_77:
        /*0038*/ 	.byte	0x04, 0x17
        /*003a*/ 	.short	(.L_79 - .L_78)
.L_78:
        /*003c*/ 	.word	0x00000000
        /*0040*/ 	.short	0x0000
        /*0042*/ 	.short	0x0000
        /*0044*/ 	.byte	0x00, 0xf0, 0x11, 0x00


	//----- nvinfo : EIATTR_SPARSE_MMA_MASK
	.align		4
.L_79:
        /*0048*/ 	.byte	0x03, 0x50
        /*004a*/ 	.short	0x0000


	//----- nvinfo : EIATTR_MAXREG_COUNT
	.align		4
        /*004c*/ 	.byte	0x03, 0x1b
        /*004e*/ 	.short	0x00ff


	//----- nvinfo : EIATTR_MERCURY_ISA_VERSION
	.align		4
        /*0050*/ 	.byte	0x03, 0x5f
        /*0052*/ 	.short	0x0101


	//----- nvinfo : EIATTR_VRC_CTA_INIT_COUNT
	.align		4
        /*0054*/ 	.byte	0x02, 0x4a
	.zero		1
	.zero		1


	//----- nvinfo : EIATTR_EXIT_INSTR_OFFSETS
	.align		4
        /*0058*/ 	.byte	0x04, 0x1c
        /*005a*/ 	.short	(.L_81 - .L_80)


	//   ....[0]....
.L_80:
        /*005c*/ 	.word	0x00000200


	//   ....[1]....
        /*0060*/ 	.word	0x00000940


	//----- nvinfo : EIATTR_CRS_STACK_SIZE
	.align		4
.L_81:
        /*0064*/ 	.byte	0x04, 0x1e
        /*0066*/ 	.short	(.L_83 - .L_82)
.L_82:
        /*0068*/ 	.word	0x00000000


	//----- nvinfo : EIATTR_CBANK_PARAM_SIZE
	.align		4
.L_83:
        /*006c*/ 	.byte	0x03, 0x19
        /*006e*/ 	.short	0x0018


	//----- nvinfo : EIATTR_PARAM_CBANK
	.align		4
        /*0070*/ 	.byte	0x04, 0x0a
        /*0072*/ 	.short	(.L_85 - .L_84)
	.align		4
.L_84:
        /*0074*/ 	.word	index@(.nv.constant0._Z7dxfieldiiPfS_)
        /*0078*/ 	.short	0x0380
        /*007a*/ 	.short	0x0018


	//----- nvinfo : EIATTR_SW_WAR
	.align		4
.L_85:
        /*007c*/ 	.byte	0x04, 0x36
        /*007e*/ 	.short	(.L_87 - .L_86)
.L_86:
        /*0080*/ 	.word	0x00000008
.L_87:


//--------------------- .nv.info._Z7fourieriiifPfS_P6ftrans --------------------------
	.section	.nv.info._Z7fourieriiifPfS_P6ftrans,"",@"SHT_CUDA_INFO"
	.sectionflags	@""
	.align	4


	//----- nvinfo : EIATTR_CUDA_API_VERSION
	.align		4
        /*0000*/ 	.byte	0x04, 0x37
        /*0002*/ 	.short	(.L_89 - .L_88)
.L_88:
        /*0004*/ 	.word	0x00000082


	//----- nvinfo : EIATTR_KPARAM_INFO
	.align		4
.L_89:
        /*0008*/ 	.byte	0x04, 0x17
        /*000a*/ 	.short	(.L_91 - .L_90)
.L_90:
        /*000c*/ 	.word	0x00000000
        /*0010*/ 	.short	0x0006
        /*0012*/ 	.short	0x0020
        /*0014*/ 	.byte	0x00, 0xf5, 0x21, 0x00


	//----- nvinfo : EIATTR_KPARAM_INFO
	.align		4
.L_91:
        /*0018*/ 	.byte	0x04, 0x17
        /*001a*/ 	.short	(.L_93 - .L_92)
.L_92:
        /*001c*/ 	.word	0x00000000
        /*0020*/ 	.short	0x0005
        /*0022*/ 	.short	0x0018
        /*0024*/ 	.byte	0x00, 0xf5, 0x21, 0x00


	//----- nvinfo : EIATTR_KPARAM_INFO
	.align		4
.L_93:
        /*0028*/ 	.byte	0x04, 0x17
        /*002a*/ 	.short	(.L_95 - .L_94)
.L_94:
        /*002c*/ 	.word	0x00000000
        /*0030*/ 	.short	0x0004
        /*0032*/ 	.short	0x0010
        /*0034*/ 	.byte	0x00, 0xf5, 0x21, 0x00


	//----- nvinfo : EIATTR_KPARAM_INFO
	.align		4
.L_95:
        /*0038*/ 	.byte	0x04, 0x17
        /*003a*/ 	.short	(.L_97 - .L_96)
.L_96:
        /*003c*/ 	.word	0x00000000
        /*0040*/ 	.short	0x0003
        /*0042*/ 	.short	0x000c
        /*0044*/ 	.byte	0x00, 0xf0, 0x11, 0x00


	//----- nvinfo : EIATTR_KPARAM_INFO
	.align		4
.L_97:
        /*0048*/ 	.byte	0x04, 0x17
        /*004a*/ 	.short	(.L_99 - .L_98)
.L_98:
        /*004c*/ 	.word	0x00000000
        /*0050*/ 	.short	0x0002
        /*0052*/ 	.short	0x0008
        /*0054*/ 	.byte	0x00, 0xf0, 0x11, 0x00


	//----- nvinfo : EIATTR_KPARAM_INFO
	.align		4
.L_99:
        /*0058*/ 	.byte	0x04, 0x17
        /*005a*/ 	.short	(.L_101 - .L_100)
.L_100:
        /*005c*/ 	.word	0x00000000
        /*0060*/ 	.short	0x0001
        /*0062*/ 	.short	0x0004
        /*0064*/ 	.byte	0x00, 0xf0, 0x11, 0x00


	//----- nvinfo : EIATTR_KPARAM_INFO
	.align		4
.L_101:
        /*0068*/ 	.byte	0x04, 0x17
        /*006a*/ 	.short	(.L_103 - .L_102)
.L_102:
        /*006c*/ 	.word	0x00000000
        /*0070*/ 	.short	0x0000
        /*0072*/ 	.short	0x0000
        /*0074*/ 	.byte	0x00, 0xf0, 0x11, 0x00


	//----- nvinfo : EIATTR_SPARSE_MMA_MASK
	.align		4
.L_103:
        /*0078*/ 	.byte	0x03, 0x50
        /*007a*/ 	.short	0x0000


	//----- nvinfo : EIATTR_MAXREG_COUNT
	.align		4
        /*007c*/ 	.byte	0x03, 0x1b
        /*007e*/ 	.short	0x00ff


	//----- nvinfo : EIATTR_MERCURY_ISA_VERSION
	.align		4
        /*0080*/ 	.byte	0x03, 0x5f
        /*0082*/ 	.short	0x0101


	//----- nvinfo : EIATTR_VRC_CTA_INIT_COUNT
	.align		4
        /*0084*/ 	.byte	0x02, 0x4a
	.zero		1
	.zero		1


	//----- nvinfo : EIATTR_EXIT_INSTR_OFFSETS
	.align		4
        /*0088*/ 	.byte	0x04, 0x1c
        /*008a*/ 	.short	(.L_105 - .L_104)


	//   ....[0]....
.L_104:
        /*008c*/ 	.word	0x00000050


	//   ....[1]....
        /*0090*/ 	.word	0x00001600


	//----- nvinfo : EIATTR_CRS_STACK_SIZE
	.align		4
.L_105:
        /*0094*/ 	.byte	0x04, 0x1e
        /*0096*/ 	.short	(.L_107 - .L_106)
.L_106:
        /*0098*/ 	.word	0x00000000


	//----- nvinfo : EIATTR_CBANK_PARAM_SIZE
	.align		4
.L_107:
        /*009c*/ 	.byte	0x03, 0x19
        /*009e*/ 	.short	0x0028


	//----- nvinfo : EIATTR_PARAM_CBANK
	.align		4
        /*00a0*/ 	.byte	0x04, 0x0a
        /*00a2*/ 	.short	(.L_109 - .L_108)
	.align		4
.L_108:
        /*00a4*/ 	.word	index@(.nv.constant0._Z7fourieriiifPfS_P6ftrans)
        /*00a8*/ 	.short	0x0380
        /*00aa*/ 	.short	0x0028


	//----- nvinfo : EIATTR_SW_WAR
	.align		4
.L_109:
        /*00ac*/ 	.byte	0x04, 0x36
        /*00ae*/ 	.short	(.L_111 - .L_110)
.L_110:
        /*00b0*/ 	.word	0x00000008
.L_111:


//--------------------- .nv.callgraph             --------------------------
	.section	.nv.callgraph,"",@"SHT_CUDA_CALLGRAPH"
	.align	4
	.sectionentsize	8
	.align		4
        /*0000*/ 	.word	0x00000000
	.align		4
        /*0004*/ 	.word	0xffffffff
	.align		4
        /*0008*/ 	.word	0x00000000
	.align		4
        /*000c*/ 	.word	0xfffffffe
	.align		4
        /*0010*/ 	.word	0x00000000
	.align		4
        /*0014*/ 	.word	0xfffffffd
	.align		4
        /*0018*/ 	.word	0x00000000
	.align		4
        /*001c*/ 	.word	0xfffffffc


//--------------------- .nv.constant4             --------------------------
	.section	.nv.constant4,"a",@progbits
	.align	8
	.align		8
.nv.constant4:
        /*0000*/ 	.dword	__cudart_i2opi_d
	.align		8
        /*0008*/ 	.dword	__cudart_sin_cos_coeffs


//--------------------- .text._Z7hyfieldiPfS_S_   --------------------------
	.section	.text._Z7hyfieldiPfS_S_,"ax",@progbits
	.align	128
        .global         _Z7hyfieldiPfS_S_
        .type           _Z7hyfieldiPfS_S_,@function
        .size           _Z7hyfieldiPfS_S_,(.L_x_46 - _Z7hyfieldiPfS_S_)
        .other          _Z7hyfieldiPfS_S_,@"STO_CUDA_ENTRY STV_DEFAULT"
_Z7hyfieldiPfS_S_:
.text._Z7hyfieldiPfS_S_:
[----:B------:R-:W-:Y:S01]  /*0000*/  LDC R1, c[0x0][0x37c] ;  /* 0x0000df00ff017b82 */ /* 0x000fe20000000800 */
[----:B------:R-:W0:Y:S07]  /*0010*/  S2R R3, SR_TID.X ;  /* 0x0000000000037919 */ /* 0x000e2e0000002100 */
[----:B------:R-:W1:Y:S01]  /*0020*/  S2UR UR4, SR_CTAID.X ;  /* 0x00000000000479c3 */ /* 0x000e620000002500 */
[----:B------:R-:W1:Y:S01]  /*0030*/  LDCU UR5, c[0x0][0x360] ;  /* 0x00006c00ff0577ac */ /* 0x000e620008000800 */
[----:B------:R-:W2:Y:S06]  /*0040*/  LDCU.64 UR6, c[0x0][0x358] ;  /* 0x00006b00ff0677ac */ /* 0x000eac0008000a00 */
[----:B------:R-:W3:Y:S01]  /*0050*/  LDC R15, c[0x0][0x380] ;  /* 0x0000e000ff0f7b82 */ /* 0x000ee20000000800 */
[----:B-1----:R-:W-:Y:S01]  /*0060*/  UIMAD UR4, UR4, UR5, URZ ;  /* 0x00000005040472a4 */ /* 0x002fe2000f8e02ff */
[----:B0-----:R-:W-:-:S05]  /*0070*/  IADD3 R0, PT, PT, -R3, RZ, RZ ;  /* 0x000000ff03007210 */ /* 0x001fca0007ffe1ff */
[----:B------:R-:W-:-:S13]  /*0080*/  ISETP.NE.AND P0, PT, R0, UR4, PT ;  /* 0x0000000400007c0c */ /* 0x000fda000bf05270 */
[----:B------:R-:W2:Y:S02]  /*0090*/  @!P0 LDC.64 R4, c[0x0][0x398] ;  /* 0x0000e600ff048b82 */ /* 0x000ea40000000a00 */
[----:B--2---:R-:W2:Y:S06]  /*00a0*/  @!P0 LDG.E R9, desc[UR6][R4.64] ;  /* 0x0000000604098981 */ /* 0x004eac000c1e1900 */
[----:B------:R-:W2:Y:S02]  /*00b0*/  @!P0 LDC.64 R6, c[0x0][0x388] ;  /* 0x0000e200ff068b82 */ /* 0x000ea40000000a00 */
[----:B--2---:R0:W-:Y:S04]  /*00c0*/  @!P0 STG.E desc[UR6][R6.64], R9 ;  /* 0x0000000906008986 */ /* 0x0041e8000c101906 */
[----:B------:R-:W2:Y:S04]  /*00d0*/  @!P0 LDG.E R11, desc[UR6][R4.64+0x4] ;  /* 0x00000406040b8981 */ /* 0x000ea8000c1e1900 */
[----:B--2---:R0:W-:Y:S04]  /*00e0*/  @!P0 STG.E desc[UR6][R4.64], R11 ;  /* 0x0000000b04008986 */ /* 0x0041e8000c101906 */
[----:B------:R-:W2:Y:S01]  /*00f0*/  @!P0 LDG.E R13, desc[UR6][R6.64+0x4] ;  /* 0x00000406060d8981 */ /* 0x000ea2000c1e1900 */
[----:B---3--:R-:W-:Y:S01]  /*0100*/  IADD3 R0, PT, PT, R15, -0x1, RZ ;  /* 0xffffffff0f007810 */ /* 0x008fe20007ffe0ff */
[----:B------:R-:W-:Y:S01]  /*0110*/  BSSY.RECONVERGENT B0, `(.L_x_0) ;  /* 0x0000010000007945 */ /* 0x000fe20003800200 */
[----:B------:R-:W-:-:S04]  /*0120*/  IADD3 R3, PT, PT, R3, UR4, RZ ;  /* 0x0000000403037c10 */ /* 0x000fc8000fffe0ff */
[CC--:B------:R-:W-:Y:S02]  /*0130*/  ISETP.NE.AND P1, PT, R3.reuse, R0.reuse, PT ;  /* 0x000000000300720c */ /* 0x0c0fe40003f25270 */
[----:B------:R-:W-:Y:S01]  /*0140*/  ISETP.GE.AND P2, PT, R3, R0, PT ;  /* 0x000000000300720c */ /* 0x000fe20003f46270 */
[----:B--2---:R0:W-:Y:S10]  /*0150*/  @!P0 STG.E desc[UR6][R4.64+0x4], R13 ;  /* 0x0000040d04008986 */ /* 0x0041f4000c101906 */
[----:B------:R-:W-:Y:S05]  /*0160*/  @P1 BRA `(.L_x_1) ;  /* 0x0000000000281947 */ /* 0x000fea0003800000 */
[----:B0-----:R-:W0:Y:S08]  /*0170*/  LDC.64 R8, c[0x0][0x398] ;  /* 0x0000e600ff087b82 */ /* 0x001e300000000a00 */
[----:B------:R-:W1:Y:S01]  /*0180*/  LDC.64 R6, c[0x0][0x388] ;  /* 0x0000e200ff067b82 */ /* 0x000e620000000a00 */
[----:B0-----:R-:W2:Y:S01]  /*0190*/  LDG.E R11, desc[UR6][R8.64+0xc] ;  /* 0x00000c06080b7981 */ /* 0x001ea2000c1e1900 */
[----:B-1----:R-:W-:-:S05]  /*01a0*/  IMAD.WIDE R4, R3, 0x4, R6 ;  /* 0x0000000403047825 */ /* 0x002fca00078e0206 */
[----:B--2---:R1:W-:Y:S04]  /*01b0*/  STG.E desc[UR6][R4.64], R11 ;  /* 0x0000000b04007986 */ /* 0x0043e8000c101906 */
[----:B------:R-:W2:Y:S01]  /*01c0*/  LDG.E R13, desc[UR6][R8.64+0x8] ;  /* 0x00000806080d7981 */ /* 0x000ea2000c1e1900 */
[----:B------:R-:W-:-:S03]  /*01d0*/  IMAD.WIDE R6, R15, 0x4, R6 ;  /* 0x000000040f067825 */ /* 0x000fc600078e0206 */
[----:B--2---:R1:W-:Y:S04]  /*01e0*/  STG.E desc[UR6][R8.64+0xc], R13 ;  /* 0x00000c0d08007986 */ /* 0x0043e8000c101906 */
[----:B------:R-:W2:Y:S04]  /*01f0*/  LDG.E R7, desc[UR6][R6.64+-0x8] ;  /* 0xfffff80606077981 */ /* 0x000ea8000c1e1900 */
[----:B--2---:R1:W-:Y:S02]  /*0200*/  STG.E desc[UR6][R8.64+0x8], R7 ;  /* 0x0000080708007986 */ /* 0x0043e4000c101906 */
.L_x_1:
[----:B------:R-:W-:Y:S05]  /*0210*/  BSYNC.RECONVERGENT B0 ;  /* 0x0000000000007941 */ /* 0x000fea0003800200 */
.L_x_0:
[----:B------:R-:W-:Y:S05]  /*0220*/  @P2 EXIT ;  /* 0x000000000000294d */ /* 0x000fea0003800000 */
[----:B------:R-:W2:Y:S01]  /*0230*/  LDC.64 R14, c[0x0][0x388] ;  /* 0x0000e200ff0e7b82 */ /* 0x000ea20000000a00 */
[----:B------:R-:W3:Y:S07]  /*0240*/  LDCU UR4, c[0x0][0x370] ;  /* 0x00006e00ff0477ac */ /* 0x000eee0008000800 */
[----:B01----:R-:W0:Y:S01]  /*0250*/  LDC.64 R12, c[0x0][0x390] ;  /* 0x0000e400ff0c7b82 */ /* 0x003e220000000a00 */
[----:B---3--:R-:W-:-:S12]  /*0260*/  UIMAD UR4, UR5, UR4, URZ ;  /* 0x00000004050472a4 */ /* 0x008fd8000f8e02ff */
.L_x_2:
[----:B--2---:R-:W-:-:S04]  /*0270*/  IMAD.WIDE R4, R3, 0x4, R14 ;  /* 0x0000000403047825 */ /* 0x004fc800078e020e */
[C---:B01----:R-:W-:Y:S01]  /*0280*/  IMAD.WIDE R8, R3.reuse, 0x4, R12 ;  /* 0x0000000403087825 */ /* 0x043fe200078e020c */
[----:B------:R-:W2:Y:S04]  /*0290*/  LDG.E R2, desc[UR6][R4.64] ;  /* 0x0000000604027981 */ /* 0x000ea8000c1e1900 */
[----:B------:R-:W2:Y:S04]  /*02a0*/  LDG.E R7, desc[UR6][R4.64+0x4] ;  /* 0x0000040604077981 */ /* 0x000ea8000c1e1900 */
[----:B------:R-:W3:Y:S01]  /*02b0*/  LDG.E R10, desc[UR6][R8.64] ;  /* 0x00000006080a7981 */ /* 0x000ee2000c1e1900 */
[----:B------:R-:W-:-:S04]  /*02c0*/  IADD3 R3, PT, PT, R3, UR4, RZ ;  /* 0x0000000403037c10 */ /* 0x000fc8000fffe0ff */
[----:B------:R-:W-:Y:S01]  /*02d0*/  ISETP.GE.AND P0, PT, R3, R0, PT ;  /* 0x000000000300720c */ /* 0x000fe20003f06270 */
[----:B--2---:R-:W-:Y:S01]  /*02e0*/  FADD R2, R2, -R7 ;  /* 0x8000000702027221 */ /* 0x004fe20000000000 */
[----:B---3--:R-:W-:Y:S08]  /*02f0*/  F2F.F64.F32 R10, R10 ;  /* 0x0000000a000a7310 */ /* 0x008ff00000201800 */
[----:B------:R-:W0:Y:S02]  /*0300*/  F2F.F64.F32 R6, R2 ;  /* 0x0000000200067310 */ /* 0x000e240000201800 */
[----:B0-----:R-:W-:-:S10]  /*0310*/  DFMA R6, R6, 0.5, R10 ;  /* 0x3fe000000606782b */ /* 0x001fd4000000000a */
[----:B------:R-:W0:Y:S02]  /*0320*/  F2F.F32.F64 R7, R6 ;  /* 0x0000000600077310 */ /* 0x000e240000301000 */
[----:B0-----:R1:W-:Y:S01]  /*0330*/  STG.E desc[UR6][R8.64], R7 ;  /* 0x0000000708007986 */ /* 0x0013e2000c101906 */
[----:B------:R-:W-:Y:S05]  /*0340*/  @!P0 BRA `(.L_x_2) ;  /* 0xfffffffc00c88947 */ /* 0x000fea000383ffff */
[----:B------:R-:W-:Y:S05]  /*0350*/  EXIT ;  /* 0x000000000000794d */ /* 0x000fea0003800000 */
.L_x_3:
[----:B------:R-:W-:-:S00]  /*0360*/  BRA `(.L_x_3) ;  /* 0xfffffffc00fc7947 */ /* 0x000fc0000383ffff */
[----:B------:R-:W-:-:S00]  /*0370*/  NOP ;  /* 0x0000000000007918 */ /* 0x000fc00000000000 */
        /* <DEDUP_REMOVED lines=8> */
.L_x_46:


//--------------------- .text._Z7exfieldiP6mediumPfS1_S1_S1_ --------------------------
	.section	.text._Z7exfieldiP6mediumPfS1_S1_S1_,"ax",@progbits
	.align	128
        .global         _Z7exfieldiP6mediumPfS1_S1_S1_
        .type           _Z7exfieldiP6mediumPfS1_S1_S1_,@function
        .size           _Z7exfieldiP6mediumPfS1_S1_S1_,(.L_x_47 - _Z7exfieldiP6mediumPfS1_S1_S1_)
        .other          _Z7exfieldiP6mediumPfS1_S1_S1_,@"STO_CUDA_ENTRY STV_DEFAULT"
_Z7exfieldiP6mediumPfS1_S1_S1_:
.text._Z7exfieldiP6mediumPfS1_S1_S1_:
[----:B------:R-:W-:Y:S01]  /*0000*/  LDC R1, c[0x0][0x37c] ;  /* 0x0000df00ff017b82 */ /* 0x000fe20000000800 */
[----:B------:R-:W0:Y:S07]  /*0010*/  S2R R3, SR_TID.X ;  /* 0x0000000000037919 */ /* 0x000e2e0000002100 */
[----:B------:R-:W0:Y:S01]  /*0020*/  S2UR UR4, SR_CTAID.X ;  /* 0x00000000000479c3 */ /* 0x000e220000002500 */
[----:B------:R-:W1:Y:S07]  /*0030*/  LDCU UR5, c[0x0][0x380] ;  /* 0x00007000ff0577ac */ /* 0x000e6e0008000800 */
[----:B------:R-:W0:Y:S02]  /*0040*/  LDC R4, c[0x0][0x360] ;  /* 0x0000d800ff047b82 */ /* 0x000e240000000800 */
[----:B0-----:R-:W-:-:S05]  /*0050*/  IMAD R0, R4, UR4, R3 ;  /* 0x0000000404007c24 */ /* 0x001fca000f8e0203 */
[----:B------:R-:W-:-:S04]  /*0060*/  IADD3 R5, PT, PT, R0, 0x1, RZ ;  /* 0x0000000100057810 */ /* 0x000fc80007ffe0ff */
[----:B-1----:R-:W-:-:S13]  /*0070*/  ISETP.GE.AND P0, PT, R5, UR5, PT ;  /* 0x0000000505007c0c */ /* 0x002fda000bf06270 */
[----:B------:R-:W-:Y:S05]  /*0080*/  @P0 EXIT ;  /* 0x000000000000094d */ /* 0x000fea0003800000 */
[----:B------:R-:W0:Y:S01]  /*0090*/  LDC.64 R2, c[0x0][0x388] ;  /* 0x0000e200ff027b82 */ /* 0x000e220000000a00 */
[----:B------:R-:W1:Y:S01]  /*00a0*/  LDCU UR4, c[0x0][0x370] ;  /* 0x00006e00ff0477ac */ /* 0x000e620008000800 */
[----:B------:R-:W2:Y:S01]  /*00b0*/  LDCU.64 UR6, c[0x0][0x358] ;  /* 0x00006b00ff0677ac */ /* 0x000ea20008000a00 */
[----:B-1----:R-:W-:-:S07]  /*00c0*/  IMAD R0, R4, UR4, RZ ;  /* 0x0000000404007c24 */ /* 0x002fce000f8e02ff */
.L_x_4:
[----:B012---:R-:W2:Y:S01]  /*00d0*/  LDG.E.64 R6, desc[UR6][R2.64+0x10] ;  /* 0x0000100602067981 */ /* 0x007ea2000c1e1b00 */
[----:B------:R-:W0:Y:S03]  /*00e0*/  LDC.64 R14, c[0x0][0x390] ;  /* 0x0000e400ff0e7b82 */ /* 0x000e260000000a00 */
[----:B------:R-:W3:Y:S05]  /*00f0*/  LDG.E.64 R10, desc[UR6][R2.64] ;  /* 0x00000006020a7981 */ /* 0x000eea000c1e1b00 */
[----:B------:R-:W1:Y:S08]  /*0100*/  LDC.64 R8, c[0x0][0x398] ;  /* 0x0000e600ff087b82 */ /* 0x000e700000000a00 */
[----:B------:R-:W4:Y:S01]  /*0110*/  LDC.64 R12, c[0x0][0x3a0] ;  /* 0x0000e800ff0c7b82 */ /* 0x000f220000000a00 */
[----:B0-----:R-:W-:-:S06]  /*0120*/  IMAD.WIDE R14, R5, 0x4, R14 ;  /* 0x00000004050e7825 */ /* 0x001fcc00078e020e */
[----:B------:R-:W5:Y:S01]  /*0130*/  LDG.E R14, desc[UR6][R14.64] ;  /* 0x000000060e0e7981 */ /* 0x000f62000c1e1900 */
[----:B-1----:R-:W-:-:S05]  /*0140*/  IMAD.WIDE R8, R5, 0x4, R8 ;  /* 0x0000000405087825 */ /* 0x002fca00078e0208 */
[----:B------:R-:W5:Y:S01]  /*0150*/  LDG.E R19, desc[UR6][R8.64] ;  /* 0x0000000608137981 */ /* 0x000f62000c1e1900 */
[----:B--2---:R-:W-:-:S04]  /*0160*/  IMAD.WIDE R16, R5, 0x4, R6 ;  /* 0x0000000405107825 */ /* 0x004fc800078e0206 */
[C---:B----4-:R-:W-:Y:S02]  /*0170*/  IMAD.WIDE R6, R5.reuse, 0x4, R12 ;  /* 0x0000000405067825 */ /* 0x050fe400078e020c */
[----:B------:R-:W2:Y:S02]  /*0180*/  LDG.E R16, desc[UR6][R16.64] ;  /* 0x0000000610107981 */ /* 0x000ea4000c1e1900 */
[C---:B---3--:R-:W-:Y:S02]  /*0190*/  IMAD.WIDE R12, R5.reuse, 0x4, R10 ;  /* 0x00000004050c7825 */ /* 0x048fe400078e020a */
[----:B------:R-:W2:Y:S01]  /*01a0*/  LDG.E R4, desc[UR6][R6.64] ;  /* 0x0000000606047981 */ /* 0x000ea2000c1e1900 */
[----:B------:R-:W0:Y:S03]  /*01b0*/  LDC.64 R10, c[0x0][0x3a8] ;  /* 0x0000ea00ff0a7b82 */ /* 0x000e260000000a00 */
[----:B------:R-:W3:Y:S01]  /*01c0*/  LDG.E R12, desc[UR6][R12.64] ;  /* 0x000000060c0c7981 */ /* 0x000ee2000c1e1900 */
[----:B-----5:R-:W-:Y:S01]  /*01d0*/  FADD R19, R14, -R19 ;  /* 0x800000130e137221 */ /* 0x020fe20000000000 */
[----:B0-----:R-:W-:-:S04]  /*01e0*/  IMAD.WIDE R10, R5, 0x4, R10 ;  /* 0x00000004050a7825 */ /* 0x001fc800078e020a */
[----:B--2---:R-:W-:-:S04]  /*01f0*/  FFMA R19, -R16, R4, R19 ;  /* 0x0000000410137223 */ /* 0x004fc80000000113 */
[----:B---3--:R-:W-:-:S05]  /*0200*/  FMUL R19, R12, R19 ;  /* 0x000000130c137220 */ /* 0x008fca0000400000 */
[----:B------:R0:W-:Y:S04]  /*0210*/  STG.E desc[UR6][R10.64], R19 ;  /* 0x000000130a007986 */ /* 0x0001e8000c101906 */
[----:B------:R-:W2:Y:S04]  /*0220*/  LDG.E.64 R14, desc[UR6][R2.64+0x8] ;  /* 0x00000806020e7981 */ /* 0x000ea8000c1e1b00 */
[----:B------:R-:W3:Y:S01]  /*0230*/  LDG.E R4, desc[UR6][R8.64] ;  /* 0x0000000608047981 */ /* 0x000ee2000c1e1900 */
[----:B--2---:R-:W-:-:S06]  /*0240*/  IMAD.WIDE R14, R5, 0x4, R14 ;  /* 0x00000004050e7825 */ /* 0x004fcc00078e020e */
[----:B------:R-:W3:Y:S02]  /*0250*/  LDG.E R14, desc[UR6][R14.64] ;  /* 0x000000060e0e7981 */ /* 0x000ee4000c1e1900 */
[----:B---3--:R-:W-:-:S05]  /*0260*/  FFMA R21, R19, R14, R4 ;  /* 0x0000000e13157223 */ /* 0x008fca0000000004 */
[----:B------:R1:W-:Y:S04]  /*0270*/  STG.E desc[UR6][R8.64], R21 ;  /* 0x0000001508007986 */ /* 0x0003e8000c101906 */
[----:B------:R-:W2:Y:S04]  /*0280*/  LDG.E.64 R16, desc[UR6][R2.64+0x18] ;  /* 0x0000180602107981 */ /* 0x000ea8000c1e1b00 */
[----:B------:R-:W3:Y:S04]  /*0290*/  LDG.E.64 R12, desc[UR6][R2.64+0x10] ;  /* 0x00001006020c7981 */ /* 0x000ee8000c1e1b00 */
[----:B0-----:R-:W4:Y:S04]  /*02a0*/  LDG.E R11, desc[UR6][R10.64] ;  /* 0x000000060a0b7981 */ /* 0x001f28000c1e1900 */
[----:B------:R-:W5:Y:S01]  /*02b0*/  LDG.E R19, desc[UR6][R6.64] ;  /* 0x0000000606137981 */ /* 0x000f62000c1e1900 */
[----:B--2---:R-:W-:-:S04]  /*02c0*/  IMAD.WIDE R16, R5, 0x4, R16 ;  /* 0x0000000405107825 */ /* 0x004fc800078e0210 */
[----:B---3--:R-:W-:Y:S02]  /*02d0*/  IMAD.WIDE R12, R5, 0x4, R12 ;  /* 0x00000004050c7825 */ /* 0x008fe400078e020c */
[----:B------:R-:W4:Y:S04]  /*02e0*/  LDG.E R16, desc[UR6][R16.64] ;  /* 0x0000000610107981 */ /* 0x000f28000c1e1900 */
[----:B------:R-:W5:Y:S01]  /*02f0*/  LDG.E R12, desc[UR6][R12.64] ;  /* 0x000000060c0c7981 */ /* 0x000f62000c1e1900 */
[----:B------:R-:W-:-:S04]  /*0300*/  IADD3 R5, PT, PT, R0, R5, RZ ;  /* 0x0000000500057210 */ /* 0x000fc80007ffe0ff */
[----:B------:R-:W-:Y:S01]  /*0310*/  ISETP.GE.AND P0, PT, R5, UR5, PT ;  /* 0x0000000505007c0c */ /* 0x000fe2000bf06270 */
[----:B----4-:R-:W-:-:S04]  /*0320*/  FMUL R15, R16, R11 ;  /* 0x0000000b100f7220 */ /* 0x010fc80000400000 */
[----:B-----5:R-:W-:-:S05]  /*0330*/  FFMA R15, R12, R19, R15 ;  /* 0x000000130c0f7223 */ /* 0x020fca000000000f */
[----:B------:R1:W-:Y:S03]  /*0340*/  STG.E desc[UR6][R6.64], R15 ;  /* 0x0000000f06007986 */ /* 0x0003e6000c101906 */
[----:B------:R-:W-:Y:S05]  /*0350*/  @!P0 BRA `(.L_x_4) ;  /* 0xfffffffc005c8947 */ /* 0x000fea000383ffff */
[----:B------:R-:W-:Y:S05]  /*0360*/  EXIT ;  /* 0x000000000000794d */ /* 0x000fea0003800000 */
.L_x_5:
        /* <DEDUP_REMOVED lines=9> */
.L_x_47:


//--------------------- .text._Z7dxfieldiiPfS_    --------------------------
	.section	.text._Z7dxfieldiiPfS_,"ax",@progbits
	.align	128
        .global         _Z7dxfieldiiPfS_
        .type           _Z7dxfieldiiPfS_,@function
        .size           _Z7dxfieldiiPfS_,(.L_x_44 - _Z7dxfieldiiPfS_)
        .other          _Z7dxfieldiiPfS_,@"STO_CUDA_ENTRY STV_DEFAULT"
_Z7dxfieldiiPfS_:
.text._Z7dxfieldiiPfS_:
[----:B------:R-:W-:Y:S01]  /*0000*/  LDC R1, c[0x0][0x37c] ;  /* 0x0000df00ff017b82 */ /* 0x000fe20000000800 */
[----:B------:R-:W0:Y:S07]  /*0010*/  S2R R0, SR_TID.X ;  /* 0x0000000000007919 */ /* 0x000e2e0000002100 */
[----:B------:R-:W0:Y:S01]  /*0020*/  S2UR UR4, SR_CTAID.X ;  /* 0x00000000000479c3 */ /* 0x000e220000002500 */
[----:B------:R-:W1:Y:S01]  /*0030*/  LDCU UR5, c[0x0][0x384] ;  /* 0x00007080ff0577ac */ /* 0x000e620008000800 */
[----:B------:R-:W-:Y:S01]  /*0040*/  BSSY.RECONVERGENT B0, `(.L_x_6) ;  /* 0x000001b000007945 */ /* 0x000fe20003800200 */
[----:B------:R-:W2:Y:S05]  /*0050*/  LDCU.64 UR6, c[0x0][0x358] ;  /* 0x00006b00ff0677ac */ /* 0x000eaa0008000a00 */
[----:B------:R-:W0:Y:S02]  /*0060*/  LDC R7, c[0x0][0x360] ;  /* 0x0000d800ff077b82 */ /* 0x000e240000000800 */
[----:B0-----:R-:W-:-:S04]  /*0070*/  IMAD R0, R7, UR4, R0 ;  /* 0x0000000407007c24 */ /* 0x001fc8000f8e0200 */
[C---:B------:R-:W-:Y:S01]  /*0080*/  VIADD R6, R0.reuse, 0x1 ;  /* 0x0000000100067836 */ /* 0x040fe20000000000 */
[----:B------:R-:W-:-:S04]  /*0090*/  ISETP.NE.AND P0, PT, R0, 0x1, PT ;  /* 0x000000010000780c */ /* 0x000fc80003f05270 */
[----:B-1----:R-:W-:-:S13]  /*00a0*/  ISETP.GE.AND P1, PT, R6, UR5, PT ;  /* 0x0000000506007c0c */ /* 0x002fda000bf26270 */
[----:B--2---:R-:W-:Y:S05]  /*00b0*/  @P1 BRA `(.L_x_7) ;  /* 0x00000000004c1947 */ /* 0x004fea0003800000 */
[----:B------:R-:W0:Y:S01]  /*00c0*/  LDC.64 R2, c[0x0][0x390] ;  /* 0x0000e400ff027b82 */ /* 0x000e220000000a00 */
[----:B------:R-:W1:Y:S01]  /*00d0*/  LDCU UR4, c[0x0][0x370] ;  /* 0x00006e00ff0477ac */ /* 0x000e620008000800 */
[----:B------:R-:W-:-:S06]  /*00e0*/  IMAD.MOV.U32 R15, RZ, RZ, R6 ;  /* 0x000000ffff0f7224 */ /* 0x000fcc00078e0006 */
[----:B------:R-:W2:Y:S01]  /*00f0*/  LDC.64 R4, c[0x0][0x388] ;  /* 0x0000e200ff047b82 */ /* 0x000ea20000000a00 */
[----:B-1----:R-:W-:-:S07]  /*0100*/  IMAD R0, R7, UR4, RZ ;  /* 0x0000000407007c24 */ /* 0x002fce000f8e02ff */
.L_x_8:
[----:B0-----:R-:W-:-:S04]  /*0110*/  IMAD.WIDE R6, R15, 0x4, R2 ;  /* 0x000000040f067825 */ /* 0x001fc800078e0202 */
[----:B-12---:R-:W-:Y:S01]  /*0120*/  IMAD.WIDE R10, R15, 0x4, R4 ;  /* 0x000000040f0a7825 */ /* 0x006fe200078e0204 */
[----:B------:R-:W2:Y:S04]  /*0130*/  LDG.E R8, desc[UR6][R6.64+-0x4] ;  /* 0xfffffc0606087981 */ /* 0x000ea8000c1e1900 */
[----:B------:R-:W2:Y:S04]  /*0140*/  LDG.E R9, desc[UR6][R6.64] ;  /* 0x0000000606097981 */ /* 0x000ea8000c1e1900 */
[----:B------:R-:W3:Y:S01]  /*0150*/  LDG.E R12, desc[UR6][R10.64] ;  /* 0x000000060a0c7981 */ /* 0x000ee2000c1e1900 */
[----:B------:R-:W-:-:S05]  /*0160*/  IMAD.IADD R15, R0, 0x1, R15 ;  /* 0x00000001000f7824 */ /* 0x000fca00078e020f */
[----:B------:R-:W-:Y:S01]  /*0170*/  ISETP.GE.AND P1, PT, R15, UR5, PT ;  /* 0x000000050f007c0c */ /* 0x000fe2000bf26270 */
[----:B--2---:R-:W-:Y:S01]  /*0180*/  FADD R14, R8, -R9 ;  /* 0x80000009080e7221 */ /* 0x004fe20000000000 */
[----:B---3--:R-:W-:Y:S08]  /*0190*/  F2F.F64.F32 R12, R12 ;  /* 0x0000000c000c7310 */ /* 0x008ff00000201800 */
[----:B------:R-:W0:Y:S02]  /*01a0*/  F2F.F64.F32 R8, R14 ;  /* 0x0000000e00087310 */ /* 0x000e240000201800 */
[----:B0-----:R-:W-:-:S10]  /*01b0*/  DFMA R8, R8, 0.5, R12 ;  /* 0x3fe000000808782b */ /* 0x001fd4000000000c */
[----:B------:R-:W0:Y:S02]  /*01c0*/  F2F.F32.F64 R9, R8 ;  /* 0x0000000800097310 */ /* 0x000e240000301000 */
[----:B0-----:R1:W-:Y:S01]  /*01d0*/  STG.E desc[UR6][R10.64], R9 ;  /* 0x000000090a007986 */ /* 0x0013e2000c101906 */
[----:B------:R-:W-:Y:S05]  /*01e0*/  @!P1 BRA `(.L_x_8) ;  /* 0xfffffffc00c89947 */ /* 0x000fea000383ffff */
.L_x_7:
[----:B------:R-:W-:Y:S05]  /*01f0*/  BSYNC.RECONVERGENT B0 ;  /* 0x0000000000007941 */ /* 0x000fea0003800200 */
.L_x_6:
[----:B------:R-:W-:Y:S05]  /*0200*/  @P0 EXIT ;  /* 0x000000000000094d */ /* 0x000fea0003800000 */
[----:B------:R-:W0:Y:S01]  /*0210*/  MUFU.RCP64H R3, 10 ;  /* 0x4024000000037908 */ /* 0x000e220000001800 */
[----:B------:R-:W2:Y:S01]  /*0220*/  LDCU UR4, c[0x0][0x380] ;  /* 0x00007000ff0477ac */ /* 0x000ea20008000800 */
[----:B------:R-:W-:Y:S02]  /*0230*/  IMAD.MOV.U32 R8, RZ, RZ, 0x0 ;  /* 0x00000000ff087424 */ /* 0x000fe400078e00ff */
[----:B-1----:R-:W-:Y:S02]  /*0240*/  IMAD.MOV.U32 R9, RZ, RZ, 0x40240000 ;  /* 0x40240000ff097424 */ /* 0x002fe400078e00ff */
[----:B------:R-:W-:-:S06]  /*0250*/  IMAD.MOV.U32 R2, RZ, RZ, 0x1 ;  /* 0x00000001ff027424 */ /* 0x000fcc00078e00ff */
[----:B0-----:R-:W-:Y:S01]  /*0260*/  DFMA R4, R2, -R8, 1 ;  /* 0x3ff000000204742b */ /* 0x001fe20000000808 */
[----:B--2---:R-:W-:-:S07]  /*0270*/  UIADD3 UR4, UPT, UPT, UR4, -0x32, URZ ;  /* 0xffffffce04047890 */ /* 0x004fce000fffe0ff */
[----:B------:R-:W-:Y:S02]  /*0280*/  DFMA R6, R4, R4, R4 ;  /* 0x000000040406722b */ /* 0x000fe40000000004 */
[----:B------:R-:W0:Y:S06]  /*0290*/  I2F.F64 R4, UR4 ;  /* 0x0000000400047d12 */ /* 0x000e2c0008201c00 */
[----:B------:R-:W-:-:S08]  /*02a0*/  DFMA R6, R2, R6, R2 ;  /* 0x000000060206722b */ /* 0x000fd00000000002 */
[----:B------:R-:W-:Y:S02]  /*02b0*/  DFMA R2, R6, -R8, 1 ;  /* 0x3ff000000602742b */ /* 0x000fe40000000808 */
[----:B0-----:R-:W-:-:S06]  /*02c0*/  DMUL R8, R4, -0.5 ;  /* 0xbfe0000004087828 */ /* 0x001fcc0000000000 */
[----:B------:R-:W-:-:S04]  /*02d0*/  DFMA R2, R6, R2, R6 ;  /* 0x000000020602722b */ /* 0x000fc80000000006 */
[----:B------:R-:W-:-:S04]  /*02e0*/  FSETP.GEU.AND P1, PT, |R9|, 6.5827683646048100446e-37, PT ;  /* 0x036000000900780b */ /* 0x000fc80003f2e200 */
[----:B------:R-:W-:-:S08]  /*02f0*/  DMUL R6, R8, R2 ;  /* 0x0000000208067228 */ /* 0x000fd00000000000 */
[----:B------:R-:W-:-:S08]  /*0300*/  DFMA R10, R6, -10, R8 ;  /* 0xc0240000060a782b */ /* 0x000fd00000000008 */
[----:B------:R-:W-:Y:S01]  /*0310*/  DFMA R2, R2, R10, R6 ;  /* 0x0000000a0202722b */ /* 0x000fe20000000006 */
[----:B------:R-:W-:Y:S02]  /*0320*/  IMAD.MOV.U32 R6, RZ, RZ, RZ ;  /* 0x000000ffff067224 */ /* 0x000fe400078e00ff */
[----:B------:R-:W-:-:S07]  /*0330*/  IMAD.MOV.U32 R7, RZ, RZ, 0x40240000 ;  /* 0x40240000ff077424 */ /* 0x000fce00078e00ff */
[----:B------:R-:W-:-:S05]  /*0340*/  FFMA R0, RZ, 2.5625, R3 ;  /* 0x40240000ff007823 */ /* 0x000fca0000000003 */
[----:B------:R-:W-:-:S13]  /*0350*/  FSETP.GT.AND P0, PT, |R0|, 1.469367938527859385e-39, PT ;  /* 0x001000000000780b */ /* 0x000fda0003f04200 */
[----:B------:R-:W-:Y:S05]  /*0360*/  @P0 BRA P1, `(.L_x_9) ;  /* 0x0000000000180947 */ /* 0x000fea0000800000 */
[----:B------:R-:W-:Y:S01]  /*0370*/  IMAD.MOV.U32 R10, RZ, RZ, R8 ;  /* 0x000000ffff0a7224 */ /* 0x000fe200078e0008 */
[----:B------:R-:W-:Y:S01]  /*0380*/  MOV R0, 0x3b0 ;  /* 0x000003b000007802 */ /* 0x000fe20000000f00 */
[----:B------:R-:W-:-:S07]  /*0390*/  IMAD.MOV.U32 R11, RZ, RZ, R9 ;  /* 0x000000ffff0b7224 */ /* 0x000fce00078e0009 */
[----:B------:R-:W-:Y:S05]  /*03a0*/  CALL.REL.NOINC `($__internal_0_$__cuda_sm20_div_rn_f64_full) ;  /* 0x0000000400687944 */ /* 0x000fea0003c00000 */
[----:B------:R-:W-:Y:S01]  /*03b0*/  IMAD.MOV.U32 R2, RZ, RZ, R14 ;  /* 0x000000ffff027224 */ /* 0x000fe200078e000e */
[----:B------:R-:W-:-:S07]  /*03c0*/  MOV R3, R15 ;  /* 0x0000000f00037202 */ /* 0x000fce0000000f00 */
.L_x_9:
[----:B------:R-:W0:Y:S01]  /*03d0*/  MUFU.RCP64H R9, 10 ;  /* 0x4024000000097908 */ /* 0x000e220000001800 */
[----:B------:R-:W-:Y:S02]  /*03e0*/  IMAD.MOV.U32 R10, RZ, RZ, 0x0 ;  /* 0x00000000ff0a7424 */ /* 0x000fe400078e00ff */
[----:B------:R-:W-:Y:S02]  /*03f0*/  IMAD.MOV.U32 R11, RZ, RZ, 0x40240000 ;  /* 0x40240000ff0b7424 */ /* 0x000fe400078e00ff */
[----:B------:R-:W-:-:S06]  /*0400*/  IMAD.MOV.U32 R8, RZ, RZ, 0x1 ;  /* 0x00000001ff087424 */ /* 0x000fcc00078e00ff */
[----:B0-----:R-:W-:-:S08]  /*0410*/  DFMA R12, R8, -R10, 1 ;  /* 0x3ff00000080c742b */ /* 0x001fd0000000080a */
[----:B------:R-:W-:-:S08]  /*0420*/  DFMA R12, R12, R12, R12 ;  /* 0x0000000c0c0c722b */ /* 0x000fd0000000000c */
[----:B------:R-:W-:Y:S02]  /*0430*/  DFMA R12, R8, R12, R8 ;  /* 0x0000000c080c722b */ /* 0x000fe40000000008 */
[----:B------:R-:W-:-:S06]  /*0440*/  DMUL R8, R4, R2 ;  /* 0x0000000204087228 */ /* 0x000fcc0000000000 */
[----:B------:R-:W-:-:S04]  /*0450*/  DFMA R10, R12, -R10, 1 ;  /* 0x3ff000000c0a742b */ /* 0x000fc8000000080a */
[----:B------:R-:W-:-:S04]  /*0460*/  FSETP.GEU.AND P1, PT, |R9|, 6.5827683646048100446e-37, PT ;  /* 0x036000000900780b */ /* 0x000fc80003f2e200 */
[----:B------:R-:W-:-:S08]  /*0470*/  DFMA R10, R12, R10, R12 ;  /* 0x0000000a0c0a722b */ /* 0x000fd0000000000c */
[----:B------:R-:W-:-:S08]  /*0480*/  DMUL R2, R10, R8 ;  /* 0x000000080a027228 */ /* 0x000fd00000000000 */
[----:B------:R-:W-:-:S08]  /*0490*/  DFMA R4, R2, -10, R8 ;  /* 0xc02400000204782b */ /* 0x000fd00000000008 */
[----:B------:R-:W-:-:S10]  /*04a0*/  DFMA R2, R10, R4, R2 ;  /* 0x000000040a02722b */ /* 0x000fd40000000002 */
[----:B------:R-:W-:-:S05]  /*04b0*/  FFMA R0, RZ, 2.5625, R3 ;  /* 0x40240000ff007823 */ /* 0x000fca0000000003 */
[----:B------:R-:W-:-:S13]  /*04c0*/  FSETP.GT.AND P0, PT, |R0|, 1.469367938527859385e-39, PT ;  /* 0x001000000000780b */ /* 0x000fda0003f04200 */
[----:B------:R-:W-:Y:S05]  /*04d0*/  @P0 BRA P1, `(.L_x_10) ;  /* 0x0000000000180947 */ /* 0x000fea0000800000 */
[----:B------:R-:W-:Y:S01]  /*04e0*/  IMAD.MOV.U32 R10, RZ, RZ, R8 ;  /* 0x000000ffff0a7224 */ /* 0x000fe200078e0008 */
[----:B------:R-:W-:Y:S01]  /*04f0*/  MOV R0, 0x520 ;  /* 0x0000052000007802 */ /* 0x000fe20000000f00 */
[----:B------:R-:W-:-:S07]  /*0500*/  IMAD.MOV.U32 R11, RZ, RZ, R9 ;  /* 0x000000ffff0b7224 */ /* 0x000fce00078e0009 */
[----:B------:R-:W-:Y:S05]  /*0510*/  CALL.REL.NOINC `($__internal_0_$__cuda_sm20_div_rn_f64_full) ;  /* 0x00000004000c7944 */ /* 0x000fea0003c00000 */
[----:B------:R-:W-:Y:S02]  /*0520*/  IMAD.MOV.U32 R2, RZ, RZ, R14 ;  /* 0x000000ffff027224 */ /* 0x000fe400078e000e */
[----:B------:R-:W-:-:S07]  /*0530*/  IMAD.MOV.U32 R3, RZ, RZ, R15 ;  /* 0x000000ffff037224 */ /* 0x000fce00078e000f */
.L_x_10:
[----:B------:R-:W0:Y:S02]  /*0540*/  LDC.64 R4, c[0x0][0x388] ;  /* 0x0000e200ff047b82 */ /* 0x000e240000000a00 */
[----:B0-----:R0:W5:Y:S01]  /*0550*/  LDG.E R0, desc[UR6][R4.64+0x4] ;  /* 0x0000040604007981 */ /* 0x001162000c1e1900 */
[----:B------:R-:W-:Y:S01]  /*0560*/  IMAD.MOV.U32 R6, RZ, RZ, 0x652b82fe ;  /* 0x652b82feff067424 */ /* 0x000fe200078e00ff */
[----:B------:R-:W-:Y:S01]  /*0570*/  MOV R7, 0x3ff71547 ;  /* 0x3ff7154700077802 */ /* 0x000fe20000000f00 */
[----:B------:R-:W-:Y:S01]  /*0580*/  UMOV UR4, 0xfefa39ef ;  /* 0xfefa39ef00047882 */ /* 0x000fe20000000000 */
[----:B------:R-:W-:Y:S01]  /*0590*/  UMOV UR5, 0x3fe62e42 ;  /* 0x3fe62e4200057882 */ /* 0x000fe20000000000 */
[----:B------:R-:W-:-:S03]  /*05a0*/  FSETP.GEU.AND P0, PT, |R3|, 4.1917929649353027344, PT ;  /* 0x4086232b0300780b */ /* 0x000fc60003f0e200 */
[----:B------:R-:W-:-:S08]  /*05b0*/  DFMA R6, R2, R6, 6.75539944105574400000e+15 ;  /* 0x433800000206742b */ /* 0x000fd00000000006 */
[----:B------:R-:W-:-:S08]  /*05c0*/  DADD R8, R6, -6.75539944105574400000e+15 ;  /* 0xc338000006087429 */ /* 0x000fd00000000000 */
[----:B------:R-:W-:Y:S01]  /*05d0*/  DFMA R10, R8, -UR4, R2 ;  /* 0x80000004080a7c2b */ /* 0x000fe20008000002 */
[----:B------:R-:W-:Y:S01]  /*05e0*/  UMOV UR4, 0x3b39803f ;  /* 0x3b39803f00047882 */ /* 0x000fe20000000000 */
[----:B------:R-:W-:-:S06]  /*05f0*/  UMOV UR5, 0x3c7abc9e ;  /* 0x3c7abc9e00057882 */ /* 0x000fcc0000000000 */
[----:B------:R-:W-:Y:S01]  /*0600*/  DFMA R8, R8, -UR4, R10 ;  /* 0x8000000408087c2b */ /* 0x000fe2000800000a */
[----:B------:R-:W-:Y:S01]  /*0610*/  UMOV UR4, 0x69ce2bdf ;  /* 0x69ce2bdf00047882 */ /* 0x000fe20000000000 */
[----:B------:R-:W-:Y:S01]  /*0620*/  IMAD.MOV.U32 R10, RZ, RZ, -0x35dec16 ;  /* 0xfca213eaff0a7424 */ /* 0x000fe200078e00ff */
[----:B------:R-:W-:Y:S01]  /*0630*/  UMOV UR5, 0x3e5ade15 ;  /* 0x3e5ade1500057882 */ /* 0x000fe20000000000 */
[----:B------:R-:W-:-:S06]  /*0640*/  IMAD.MOV.U32 R11, RZ, RZ, 0x3e928af3 ;  /* 0x3e928af3ff0b7424 */ /* 0x000fcc00078e00ff */
[----:B------:R-:W-:Y:S01]  /*0650*/  DFMA R10, R8, UR4, R10 ;  /* 0x00000004080a7c2b */ /* 0x000fe2000800000a */
[----:B------:R-:W-:Y:S01]  /*0660*/  UMOV UR4, 0x62401315 ;  /* 0x6240131500047882 */ /* 0x000fe20000000000 */
[----:B------:R-:W-:-:S06]  /*0670*/  UMOV UR5, 0x3ec71dee ;  /* 0x3ec71dee00057882 */ /* 0x000fcc0000000000 */
[----:B------:R-:W-:Y:S01]  /*0680*/  DFMA R10, R8, R10, UR4 ;  /* 0x00000004080a7e2b */ /* 0x000fe2000800000a */
        /* <DEDUP_REMOVED lines=20> */
[----:B------:R-:W-:-:S08]  /*07d0*/  DFMA R10, R8, R10, UR4 ;  /* 0x00000004080a7e2b */ /* 0x000fd0000800000a */
[----:B------:R-:W-:-:S08]  /*07e0*/  DFMA R10, R8, R10, 1 ;  /* 0x3ff00000080a742b */ /* 0x000fd0000000000a */
[----:B------:R-:W-:-:S10]  /*07f0*/  DFMA R10, R8, R10, 1 ;  /* 0x3ff00000080a742b */ /* 0x000fd4000000000a */
[----:B------:R-:W-:Y:S02]  /*0800*/  IMAD R9, R6, 0x100000, R11 ;  /* 0x0010000006097824 */ /* 0x000fe400078e020b */
[----:B------:R-:W-:Y:S01]  /*0810*/  IMAD.MOV.U32 R8, RZ, RZ, R10 ;  /* 0x000000ffff087224 */ /* 0x000fe200078e000a */
[----:B0-----:R-:W-:Y:S06]  /*0820*/  @!P0 BRA `(.L_x_11) ;  /* 0x0000000000388947 */ /* 0x001fec0003800000 */
[----:B------:R-:W-:Y:S01]  /*0830*/  FSETP.GEU.AND P1, PT, |R3|, 4.2275390625, PT ;  /* 0x408748000300780b */ /* 0x000fe20003f2e200 */
[C---:B------:R-:W-:Y:S02]  /*0840*/  DADD R8, R2.reuse, +INF ;  /* 0x7ff0000002087429 */ /* 0x040fe40000000000 */
[----:B------:R-:W-:-:S08]  /*0850*/  DSETP.GEU.AND P0, PT, R2, RZ, PT ;  /* 0x000000ff0200722a */ /* 0x000fd00003f0e000 */
[----:B------:R-:W-:Y:S02]  /*0860*/  FSEL R8, R8, RZ, P0 ;  /* 0x000000ff08087208 */ /* 0x000fe40000000000 */
[----:B------:R-:W-:Y:S01]  /*0870*/  FSEL R9, R9, RZ, P0 ;  /* 0x000000ff09097208 */ /* 0x000fe20000000000 */
[----:B------:R-:W-:Y:S06]  /*0880*/  @P1 BRA `(.L_x_11) ;  /* 0x0000000000201947 */ /* 0x000fec0003800000 */
[----:B------:R-:W-:Y:S01]  /*0890*/  LEA.HI R2, R6, R6, RZ, 0x1 ;  /* 0x0000000606027211 */ /* 0x000fe200078f08ff */
[----:B------:R-:W-:-:S03]  /*08a0*/  IMAD.MOV.U32 R8, RZ, RZ, R10 ;  /* 0x000000ffff087224 */ /* 0x000fc600078e000a */
[----:B------:R-:W-:-:S05]  /*08b0*/  SHF.R.S32.HI R9, RZ, 0x1, R2 ;  /* 0x00000001ff097819 */ /* 0x000fca0000011402 */
[----:B------:R-:W-:Y:S02]  /*08c0*/  IMAD.IADD R2, R6, 0x1, -R9 ;  /* 0x0000000106027824 */ /* 0x000fe400078e0a09 */
[----:B------:R-:W-:-:S03]  /*08d0*/  IMAD R9, R9, 0x100000, R11 ;  /* 0x0010000009097824 */ /* 0x000fc600078e020b */
[----:B------:R-:W-:Y:S01]  /*08e0*/  LEA R3, R2, 0x3ff00000, 0x14 ;  /* 0x3ff0000002037811 */ /* 0x000fe200078ea0ff */
[----:B------:R-:W-:-:S06]  /*08f0*/  IMAD.MOV.U32 R2, RZ, RZ, RZ ;  /* 0x000000ffff027224 */ /* 0x000fcc00078e00ff */
[----:B------:R-:W-:-:S11]  /*0900*/  DMUL R8, R8, R2 ;  /* 0x0000000208087228 */ /* 0x000fd60000000000 */
.L_x_11:
[----:B------:R-:W0:Y:S02]  /*0910*/  F2F.F32.F64 R9, R8 ;  /* 0x0000000800097310 */ /* 0x000e240000301000 */
[----:B0----5:R-:W-:-:S05]  /*0920*/  FADD R3, R9, R0 ;  /* 0x0000000009037221 */ /* 0x021fca0000000000 */
[----:B------:R-:W-:Y:S01]  /*0930*/  STG.E desc[UR6][R4.64+0x4], R3 ;  /* 0x0000040304007986 */ /* 0x000fe2000c101906 */
[----:B------:R-:W-:Y:S05]  /*0940*/  EXIT ;  /* 0x000000000000794d */ /* 0x000fea0003800000 */
        .weak           $__internal_0_$__cuda_sm20_div_rn_f64_full
        .type           $__internal_0_$__cuda_sm20_div_rn_f64_full,@function
        .size           $__internal_0_$__cuda_sm20_div_rn_f64_full,(.L_x_44 - $__internal_0_$__cuda_sm20_div_rn_f64_full)
$__internal_0_$__cuda_sm20_div_rn_f64_full:
[C---:B------:R-:W-:Y:S01]  /*0950*/  FSETP.GEU.AND P0, PT, |R7|.reuse, 1.469367938527859385e-39, PT ;  /* 0x001000000700780b */ /* 0x040fe20003f0e200 */
[----:B------:R-:W-:Y:S01]  /*0960*/  IMAD.MOV.U32 R12, RZ, RZ, 0x1 ;  /* 0x00000001ff0c7424 */ /* 0x000fe200078e00ff */
[C---:B------:R-:W-:Y:S01]  /*0970*/  LOP3.LUT R2, R7.reuse, 0x800fffff, RZ, 0xc0, !PT ;  /* 0x800fffff07027812 */ /* 0x040fe200078ec0ff */
[----:B------:R-:W-:Y:S01]  /*0980*/  IMAD.MOV.U32 R17, RZ, RZ, 0x1ca00000 ;  /* 0x1ca00000ff117424 */ /* 0x000fe200078e00ff */
[----:B------:R-:W-:Y:S02]  /*0990*/  LOP3.LUT R19, R7, 0x7ff00000, RZ, 0xc0, !PT ;  /* 0x7ff0000007137812 */ /* 0x000fe400078ec0ff */
[----:B------:R-:W-:Y:S02]  /*09a0*/  LOP3.LUT R3, R2, 0x3ff00000, RZ, 0xfc, !PT ;  /* 0x3ff0000002037812 */ /* 0x000fe400078efcff */
[----:B------:R-:W-:-:S05]  /*09b0*/  MOV R2, R6 ;  /* 0x0000000600027202 */ /* 0x000fca0000000f00 */
[----:B------:R-:W-:-:S06]  /*09c0*/  @!P0 DMUL R2, R6, 8.98846567431157953865e+307 ;  /* 0x7fe0000006028828 */ /* 0x000fcc0000000000 */
[----:B------:R-:W0:Y:S02]  /*09d0*/  MUFU.RCP64H R13, R3 ;  /* 0x00000003000d7308 */ /* 0x000e240000001800 */
[----:B0-----:R-:W-:-:S08]  /*09e0*/  DFMA R8, R12, -R2, 1 ;  /* 0x3ff000000c08742b */ /* 0x001fd00000000802 */
[----:B------:R-:W-:-:S08]  /*09f0*/  DFMA R8, R8, R8, R8 ;  /* 0x000000080808722b */ /* 0x000fd00000000008 */
[----:B------:R-:W-:Y:S01]  /*0a00*/  DFMA R12, R12, R8, R12 ;  /* 0x000000080c0c722b */ /* 0x000fe2000000000c */
[----:B------:R-:W-:Y:S02]  /*0a10*/  IMAD.MOV.U32 R9, RZ, RZ, R11 ;  /* 0x000000ffff097224 */ /* 0x000fe400078e000b */
[----:B------:R-:W-:-:S03]  /*0a20*/  IMAD.MOV.U32 R8, RZ, RZ, R10 ;  /* 0x000000ffff087224 */ /* 0x000fc600078e000a */
[----:B------:R-:W-:Y:S02]  /*0a30*/  LOP3.LUT R16, R9, 0x7ff00000, RZ, 0xc0, !PT ;  /* 0x7ff0000009107812 */ /* 0x000fe400078ec0ff */
[----:B------:R-:W-:Y:S01]  /*0a40*/  DFMA R14, R12, -R2, 1 ;  /* 0x3ff000000c0e742b */ /* 0x000fe20000000802 */
[----:B------:R-:W-:Y:S01]  /*0a50*/  IMAD.MOV.U32 R10, RZ, RZ, R8 ;  /* 0x000000ffff0a7224 */ /* 0x000fe200078e0008 */
[----:B------:R-:W-:Y:S01]  /*0a60*/  ISETP.GE.U32.AND P1, PT, R16, R19, PT ;  /* 0x000000131000720c */ /* 0x000fe20003f26070 */
[----:B------:R-:W-:-:S03]  /*0a70*/  IMAD.MOV.U32 R20, RZ, RZ, R16 ;  /* 0x000000ffff147224 */ /* 0x000fc600078e0010 */
[----:B------:R-:W-:Y:S02]  /*0a80*/  SEL R11, R17, 0x63400000, !P1 ;  /* 0x63400000110b7807 */ /* 0x000fe40004800000 */
[----:B------:R-:W-:Y:S01]  /*0a90*/  DFMA R12, R12, R14, R12 ;  /* 0x0000000e0c0c722b */ /* 0x000fe2000000000c */
[----:B------:R-:W-:Y:S02]  /*0aa0*/  FSETP.GEU.AND P1, PT, |R9|, 1.469367938527859385e-39, PT ;  /* 0x001000000900780b */ /* 0x000fe40003f2e200 */
[----:B------:R-:W-:-:S11]  /*0ab0*/  LOP3.LUT R11, R11, 0x800fffff, R9, 0xf8, !PT ;  /* 0x800fffff0b0b7812 */ /* 0x000fd600078ef809 */
[----:B------:R-:W-:Y:S05]  /*0ac0*/  @P1 BRA `(.L_x_12) ;  /* 0x0000000000201947 */ /* 0x000fea0003800000 */
[----:B------:R-:W-:Y:S01]  /*0ad0*/  LOP3.LUT R15, R7, 0x7ff00000, RZ, 0xc0, !PT ;  /* 0x7ff00000070f7812 */ /* 0x000fe200078ec0ff */
[----:B------:R-:W-:-:S03]  /*0ae0*/  IMAD.MOV.U32 R14, RZ, RZ, RZ ;  /* 0x000000ffff0e7224 */ /* 0x000fc600078e00ff */
[----:B------:R-:W-:-:S04]  /*0af0*/  ISETP.GE.U32.AND P1, PT, R16, R15, PT ;  /* 0x0000000f1000720c */ /* 0x000fc80003f26070 */
[----:B------:R-:W-:-:S04]  /*0b00*/  SEL R15, R17, 0x63400000, !P1 ;  /* 0x63400000110f7807 */ /* 0x000fc80004800000 */
[----:B------:R-:W-:-:S04]  /*0b10*/  LOP3.LUT R15, R15, 0x80000000, R9, 0xf8, !PT ;  /* 0x800000000f0f7812 */ /* 0x000fc800078ef809 */
[----:B------:R-:W-:-:S06]  /*0b20*/  LOP3.LUT R15, R15, 0x100000, RZ, 0xfc, !PT ;  /* 0x001000000f0f7812 */ /* 0x000fcc00078efcff */
[----:B------:R-:W-:-:S10]  /*0b30*/  DFMA R10, R10, 2, -R14 ;  /* 0x400000000a0a782b */ /* 0x000fd4000000080e */
[----:B------:R-:W-:-:S07]  /*0b40*/  LOP3.LUT R20, R11, 0x7ff00000, RZ, 0xc0, !PT ;  /* 0x7ff000000b147812 */ /* 0x000fce00078ec0ff */
.L_x_12:
[----:B------:R-:W-:Y:S01]  /*0b50*/  IMAD.MOV.U32 R21, RZ, RZ, R19 ;  /* 0x000000ffff157224 */ /* 0x000fe200078e0013 */
[----:B------:R-:W-:Y:S01]  /*0b60*/  @!P0 LOP3.LUT R21, R3, 0x7ff00000, RZ, 0xc0, !PT ;  /* 0x7ff0000003158812 */ /* 0x000fe200078ec0ff */
[----:B------:R-:W-:Y:S01]  /*0b70*/  DMUL R14, R12, R10 ;  /* 0x0000000a0c0e7228 */ /* 0x000fe20000000000 */
[----:B------:R-:W-:-:S03]  /*0b80*/  IADD3 R22, PT, PT, R20, -0x1, RZ ;  /* 0xffffffff14167810 */ /* 0x000fc60007ffe0ff */
[----:B------:R-:W-:Y:S01]  /*0b90*/  VIADD R23, R21, 0xffffffff ;  /* 0xffffffff15177836 */ /* 0x000fe20000000000 */
[----:B------:R-:W-:-:S03]  /*0ba0*/  ISETP.GT.U32.AND P0, PT, R22, 0x7feffffe, PT ;  /* 0x7feffffe1600780c */ /* 0x000fc60003f04070 */
[----:B------:R-:W-:Y:S01]  /*0bb0*/  DFMA R18, R14, -R2, R10 ;  /* 0x800000020e12722b */ /* 0x000fe2000000000a */
[----:B------:R-:W-:-:S07]  /*0bc0*/  ISETP.GT.U32.OR P0, PT, R23, 0x7feffffe, P0 ;  /* 0x7feffffe1700780c */ /* 0x000fce0000704470 */
[----:B------:R-:W-:-:S06]  /*0bd0*/  DFMA R12, R12, R18, R14 ;  /* 0x000000120c0c722b */ /* 0x000fcc000000000e */
[----:B------:R-:W-:Y:S05]  /*0be0*/  @P0 BRA `(.L_x_13) ;  /* 0x00000000006c0947 */ /* 0x000fea0003800000 */
[----:B------:R-:W-:-:S04]  /*0bf0*/  LOP3.LUT R9, R7, 0x7ff00000, RZ, 0xc0, !PT ;  /* 0x7ff0000007097812 */ /* 0x000fc800078ec0ff */
[CC--:B------:R-:W-:Y:S02]  /*0c00*/  VIADDMNMX R8, R16.reuse, -R9.reuse, 0xb9600000, !PT ;  /* 0xb960000010087446 */ /* 0x0c0fe40007800909 */
[----:B------:R-:W-:Y:S02]  /*0c10*/  ISETP.GE.U32.AND P0, PT, R16, R9, PT ;  /* 0x000000091000720c */ /* 0x000fe40003f06070 */
[----:B------:R-:W-:Y:S02]  /*0c20*/  VIMNMX R8, PT, PT, R8, 0x46a00000, PT ;  /* 0x46a0000008087848 */ /* 0x000fe40003fe0100 */
[----:B------:R-:W-:-:S05]  /*0c30*/  SEL R17, R17, 0x63400000, !P0 ;  /* 0x6340000011117807 */ /* 0x000fca0004000000 */
[----:B------:R-:W-:Y:S02]  /*0c40*/  IMAD.IADD R16, R8, 0x1, -R17 ;  /* 0x0000000108107824 */ /* 0x000fe400078e0a11 */
[----:B------:R-:W-:Y:S02]  /*0c50*/  IMAD.MOV.U32 R8, RZ, RZ, RZ ;  /* 0x000000ffff087224 */ /* 0x000fe400078e00ff */
[----:B------:R-:W-:-:S06]  /*0c60*/  VIADD R9, R16, 0x7fe00000 ;  /* 0x7fe0000010097836 */ /* 0x000fcc0000000000 */
[----:B------:R-:W-:-:S10]  /*0c70*/  DMUL R14, R12, R8 ;  /* 0x000000080c0e7228 */ /* 0x000fd40000000000 */
[----:B------:R-:W-:-:S13]  /*0c80*/  FSETP.GTU.AND P0, PT, |R15|, 1.469367938527859385e-39, PT ;  /* 0x001000000f00780b */ /* 0x000fda0003f0c200 */
[----:B------:R-:W-:Y:S05]  /*0c90*/  @P0 BRA `(.L_x_14) ;  /* 0x0000000000940947 */ /* 0x000fea0003800000 */
[----:B------:R-:W-:Y:S01]  /*0ca0*/  DFMA R10, R12, -R2, R10 ;  /* 0x800000020c0a722b */ /* 0x000fe2000000000a */
[----:B------:R-:W-:-:S09]  /*0cb0*/  IMAD.MOV.U32 R8, RZ, RZ, RZ ;  /* 0x000000ffff087224 */ /* 0x000fd200078e00ff */
[C---:B------:R-:W-:Y:S02]  /*0cc0*/  FSETP.NEU.AND P0, PT, R11.reuse, RZ, PT ;  /* 0x000000ff0b00720b */ /* 0x040fe40003f0d000 */
[----:B------:R-:W-:-:S04]  /*0cd0*/  LOP3.LUT R17, R11, 0x80000000, R7, 0x48, !PT ;  /* 0x800000000b117812 */ /* 0x000fc800078e4807 */
[----:B------:R-:W-:-:S07]  /*0ce0*/  LOP3.LUT R9, R17, R9, RZ, 0xfc, !PT ;  /* 0x0000000911097212 */ /* 0x000fce00078efcff */
[----:B------:R-:W-:Y:S05]  /*0cf0*/  @!P0 BRA `(.L_x_14) ;  /* 0x00000000007c8947 */ /* 0x000fea0003800000 */
[----:B------:R-:W-:Y:S01]  /*0d00*/  IMAD.MOV R3, RZ, RZ, -R16 ;  /* 0x000000ffff037224 */ /* 0x000fe200078e0a10 */
[----:B------:R-:W-:Y:S01]  /*0d10*/  DMUL.RP R8, R12, R8 ;  /* 0x000000080c087228 */ /* 0x000fe20000008000 */
[----:B------:R-:W-:-:S06]  /*0d20*/  IMAD.MOV.U32 R2, RZ, RZ, RZ ;  /* 0x000000ffff027224 */ /* 0x000fcc00078e00ff */
[----:B------:R-:W-:-:S03]  /*0d30*/  DFMA R2, R14, -R2, R12 ;  /* 0x800000020e02722b */ /* 0x000fc6000000000c */
[----:B------:R-:W-:-:S03]  /*0d40*/  LOP3.LUT R17, R9, R17, RZ, 0x3c, !PT ;  /* 0x0000001109117212 */ /* 0x000fc600078e3cff */
[----:B------:R-:W-:-:S04]  /*0d50*/  IADD3 R2, PT, PT, -R16, -0x43300000, RZ ;  /* 0xbcd0000010027810 */ /* 0x000fc80007ffe1ff */
[----:B------:R-:W-:-:S04]  /*0d60*/  FSETP.NEU.AND P0, PT, |R3|, R2, PT ;  /* 0x000000020300720b */ /* 0x000fc80003f0d200 */
[----:B------:R-:W-:Y:S02]  /*0d70*/  FSEL R14, R8, R14, !P0 ;  /* 0x0000000e080e7208 */ /* 0x000fe40004000000 */
[----:B------:R-:W-:Y:S01]  /*0d80*/  FSEL R15, R17, R15, !P0 ;  /* 0x0000000f110f7208 */ /* 0x000fe20004000000 */
[----:B------:R-:W-:Y:S06]  /*0d90*/  BRA `(.L_x_14) ;  /* 0x0000000000547947 */ /* 0x000fec0003800000 */
.L_x_13:
[----:B------:R-:W-:-:S14]  /*0da0*/  DSETP.NAN.AND P0, PT, R8, R8, PT ;  /* 0x000000080800722a */ /* 0x000fdc0003f08000 */
[----:B------:R-:W-:Y:S05]  /*0db0*/  @P0 BRA `(.L_x_15) ;  /* 0x0000000000440947 */ /* 0x000fea0003800000 */
[----:B------:R-:W-:-:S14]  /*0dc0*/  DSETP.NAN.AND P0, PT, R6, R6, PT ;  /* 0x000000060600722a */ /* 0x000fdc0003f08000 */
[----:B------:R-:W-:Y:S05]  /*0dd0*/  @P0 BRA `(.L_x_16) ;  /* 0x0000000000300947 */ /* 0x000fea0003800000 */
[----:B------:R-:W-:Y:S01]  /*0de0*/  ISETP.NE.AND P0, PT, R20, R21, PT ;  /* 0x000000151400720c */ /* 0x000fe20003f05270 */
[----:B------:R-:W-:Y:S01]  /*0df0*/  IMAD.MOV.U32 R14, RZ, RZ, 0x0 ;  /* 0x00000000ff0e7424 */ /* 0x000fe200078e00ff */
[----:B------:R-:W-:-:S11]  /*0e00*/  MOV R15, 0xfff80000 ;  /* 0xfff80000000f7802 */ /* 0x000fd60000000f00 */
[----:B------:R-:W-:Y:S05]  /*0e10*/  @!P0 BRA `(.L_x_14) ;  /* 0x0000000000348947 */ /* 0x000fea0003800000 */
[----:B------:R-:W-:Y:S02]  /*0e20*/  ISETP.NE.AND P0, PT, R20, 0x7ff00000, PT ;  /* 0x7ff000001400780c */ /* 0x000fe40003f05270 */
[----:B------:R-:W-:Y:S02]  /*0e30*/  LOP3.LUT R15, R9, 0x80000000, R7, 0x48, !PT ;  /* 0x80000000090f7812 */ /* 0x000fe400078e4807 */
[----:B------:R-:W-:-:S13]  /*0e40*/  ISETP.EQ.OR P0, PT, R21, RZ, !P0 ;  /* 0x000000ff1500720c */ /* 0x000fda0004702670 */
[----:B------:R-:W-:Y:S01]  /*0e50*/  @P0 LOP3.LUT R2, R15, 0x7ff00000, RZ, 0xfc, !PT ;  /* 0x7ff000000f020812 */ /* 0x000fe200078efcff */
[----:B------:R-:W-:Y:S02]  /*0e60*/  @!P0 IMAD.MOV.U32 R14, RZ, RZ, RZ ;  /* 0x000000ffff0e8224 */ /* 0x000fe400078e00ff */
[----:B------:R-:W-:Y:S02]  /*0e70*/  @P0 IMAD.MOV.U32 R14, RZ, RZ, RZ ;  /* 0x000000ffff0e0224 */ /* 0x000fe400078e00ff */
[----:B------:R-:W-:Y:S01]  /*0e80*/  @P0 IMAD.MOV.U32 R15, RZ, RZ, R2 ;  /* 0x000000ffff0f0224 */ /* 0x000fe200078e0002 */
[----:B------:R-:W-:Y:S06]  /*0e90*/  BRA `(.L_x_14) ;  /* 0x0000000000147947 */ /* 0x000fec0003800000 */
.L_x_16:
[----:B------:R-:W-:Y:S01]  /*0ea0*/  LOP3.LUT R15, R7, 0x80000, RZ, 0xfc, !PT ;  /* 0x00080000070f7812 */ /* 0x000fe200078efcff */
[----:B------:R-:W-:Y:S01]  /*0eb0*/  IMAD.MOV.U32 R14, RZ, RZ, R6 ;  /* 0x000000ffff0e7224 */ /* 0x000fe200078e0006 */
[----:B------:R-:W-:Y:S06]  /*0ec0*/  BRA `(.L_x_14) ;  /* 0x0000000000087947 */ /* 0x000fec0003800000 */
.L_x_15:
[----:B------:R-:W-:Y:S01]  /*0ed0*/  LOP3.LUT R15, R9, 0x80000, RZ, 0xfc, !PT ;  /* 0x00080000090f7812 */ /* 0x000fe200078efcff */
[----:B------:R-:W-:-:S07]  /*0ee0*/  IMAD.MOV.U32 R14, RZ, RZ, R8 ;  /* 0x000000ffff0e7224 */ /* 0x000fce00078e0008 */
.L_x_14:
[----:B------:R-:W-:Y:S02]  /*0ef0*/  IMAD.MOV.U32 R2, RZ, RZ, R0 ;  /* 0x000000ffff027224 */ /* 0x000fe400078e0000 */
[----:B------:R-:W-:-:S04]  /*0f00*/  IMAD.MOV.U32 R3, RZ, RZ, 0x0 ;  /* 0x00000000ff037424 */ /* 0x000fc800078e00ff */
[----:B------:R-:W-:Y:S05]  /*0f10*/  RET.REL.NODEC R2 `(_Z7dxfieldiiPfS_) ;  /* 0xfffffff002387950 */ /* 0x000fea0003c3ffff */
.L_x_17:
        /* <DEDUP_REMOVED lines=14> */
.L_x_44:


//--------------------- .text._Z7fourieriiifPfS_P6ftrans --------------------------
	.section	.text._Z7fourieriiifPfS_P6ftrans,"ax",@progbits
	.align	128
        .global         _Z7fourieriiifPfS_P6ftrans
        .type           _Z7fourieriiifPfS_P6ftrans,@function
        .size           _Z7fourieriiifPfS_P6ftrans,(.L_x_45 - _Z7fourieriiifPfS_P6ftrans)
        .other          _Z7fourieriiifPfS_P6ftrans,@"STO_CUDA_ENTRY STV_DEFAULT"
_Z7fourieriiifPfS_P6ftrans:
.text._Z7fourieriiifPfS_P6ftrans:
[----:B------:R-:W0:Y:S01]  /*0000*/  LDC R1, c[0x0][0x37c] ;  /* 0x0000df00ff017b82 */ /* 0x000e220000000800 */
[----:B------:R-:W1:Y:S01]  /*0010*/  S2R R0, SR_TID.Y ;  /* 0x0000000000007919 */ /* 0x000e620000002200 */
[----:B------:R-:W1:Y:S01]  /*0020*/  LDCU UR4, c[0x0][0x384] ;  /* 0x00007080ff0477ac */ /* 0x000e620008000800 */
[----:B0-----:R-:W-:Y:S01]  /*0030*/  VIADD R1, R1, 0xffffffd8 ;  /* 0xffffffd801017836 */ /* 0x001fe20000000000 */
[----:B-1----:R-:W-:-:S13]  /*0040*/  ISETP.GE.AND P0, PT, R0, UR4, PT ;  /* 0x0000000400007c0c */ /* 0x002fda000bf06270 */
[----:B------:R-:W-:Y:S05]  /*0050*/  @P0 EXIT ;  /* 0x000000000000094d */ /* 0x000fea0003800000 */
[----:B------:R-:W0:Y:S01]  /*0060*/  LDCU.64 UR10, c[0x0][0x388] ;  /* 0x00007100ff0a77ac */ /* 0x000e220008000a00 */
[----:B------:R-:W1:Y:S01]  /*0070*/  S2R R2, SR_TID.X ;  /* 0x0000000000027919 */ /* 0x000e620000002100 */
[----:B------:R-:W2:Y:S01]  /*0080*/  LDC R4, c[0x0][0x380] ;  /* 0x0000e000ff047b82 */ /* 0x000ea20000000800 */
[----:B------:R-:W3:Y:S01]  /*0090*/  LDCU UR7, c[0x0][0x360] ;  /* 0x00006c00ff0777ac */ /* 0x000ee20008000800 */
[----:B------:R-:W4:Y:S06]  /*00a0*/  LDCU UR8, c[0x0][0x370] ;  /* 0x00006e00ff0877ac */ /* 0x000f2c0008000800 */
[----:B------:R-:W3:Y:S01]  /*00b0*/  S2UR UR6, SR_CTAID.X ;  /* 0x00000000000679c3 */ /* 0x000ee20000002500 */
[----:B------:R-:W1:Y:S01]  /*00c0*/  LDCU.64 UR12, c[0x0][0x358] ;  /* 0x00006b00ff0c77ac */ /* 0x000e620008000a00 */
[----:B------:R-:W1:Y:S01]  /*00d0*/  LDCU UR9, c[0x0][0x388] ;  /* 0x00007100ff0977ac */ /* 0x000e620008000800 */
[----:B0-----:R-:W0:Y:S01]  /*00e0*/  F2F.F64.F32 R6, UR11 ;  /* 0x0000000b00067d10 */ /* 0x001e220008201800 */
[----:B------:R-:W-:Y:S01]  /*00f0*/  ULEA.HI UR4, UR10, UR10, URZ, 0x1 ;  /* 0x0000000a0a047291 */ /* 0x000fe2000f8f08ff */
[----:B------:R-:W0:Y:S03]  /*0100*/  LDCU.64 UR10, c[0x4][0x8] ;  /* 0x01000100ff0a77ac */ /* 0x000e260008000a00 */
[----:B------:R-:W-:-:S06]  /*0110*/  USHF.R.S32.HI UR5, URZ, 0x1, UR4 ;  /* 0x00000001ff057899 */ /* 0x000fcc0008011404 */
[----:B--2---:R-:W-:Y:S01]  /*0120*/  ISETP.LT.AND P0, PT, R4, UR5, PT ;  /* 0x0000000504007c0c */ /* 0x004fe2000bf01270 */
[----:B-1----:R-:W-:Y:S01]  /*0130*/  IMAD.MOV R3, RZ, RZ, -R2 ;  /* 0x000000ffff037224 */ /* 0x002fe200078e0a02 */
[----:B------:R-:W1:Y:S01]  /*0140*/  I2F.F64 R4, R4 ;  /* 0x0000000400047312 */ /* 0x000e620000201c00 */
[----:B---3--:R-:W-:Y:S02]  /*0150*/  UIMAD UR4, UR6, UR7, URZ ;  /* 0x00000007060472a4 */ /* 0x008fe4000f8e02ff */
[----:B----4-:R-:W-:-:S04]  /*0160*/  UIMAD UR5, UR7, UR8, URZ ;  /* 0x00000008070572a4 */ /* 0x010fc8000f8e02ff */
[----:B------:R-:W-:Y:S01]  /*0170*/  ISETP.EQ.AND P0, PT, R3, UR4, P0 ;  /* 0x0000000403007c0c */ /* 0x000fe20008702270 */
[----:B0-----:R-:W-:-:S12]  /*0180*/  VIADD R2, R2, UR4 ;  /* 0x0000000402027c36 */ /* 0x001fd80008000000 */
.L_x_35:
[----:B0-----:R-:W0:Y:S01]  /*0190*/  LDCU UR4, c[0x0][0x388] ;  /* 0x00007100ff0477ac */ /* 0x001e220008000800 */
[----:B------:R-:W-:Y:S01]  /*01a0*/  BSSY.RECONVERGENT B0, `(.L_x_18) ;  /* 0x00000a4000007945 */ /* 0x000fe20003800200 */
[----:B0-----:R-:W-:-:S13]  /*01b0*/  ISETP.GE.AND P1, PT, R2, UR4, PT ;  /* 0x0000000402007c0c */ /* 0x001fda000bf26270 */
[----:B--2---:R-:W-:Y:S05]  /*01c0*/  @P1 BRA `(.L_x_19) ;  /* 0x0000000800841947 */ /* 0x004fea0003800000 */
[----:B------:R-:W-:-:S07]  /*01d0*/  IMAD.MOV.U32 R3, RZ, RZ, R2 ;  /* 0x000000ffff037224 */ /* 0x000fce00078e0002 */
.L_x_26:
[----:B0-----:R-:W0:Y:S02]  /*01e0*/  LDC.64 R18, c[0x0][0x390] ;  /* 0x0000e400ff127b82 */ /* 0x001e240000000a00 */
[----:B0-----:R-:W-:-:S06]  /*01f0*/  IMAD.WIDE R10, R0, 0x4, R18 ;  /* 0x00000004000a7825 */ /* 0x001fcc00078e0212 */
[----:B------:R-:W2:Y:S01]  /*0200*/  LDG.E R10, desc[UR12][R10.64] ;  /* 0x0000000c0a0a7981 */ /* 0x000ea2000c1e1900 */
[----:B------:R-:W-:Y:S01]  /*0210*/  UMOV UR6, 0x54442d18 ;  /* 0x54442d1800067882 */ /* 0x000fe20000000000 */
[----:B------:R-:W-:Y:S01]  /*0220*/  UMOV UR7, 0x401921fb ;  /* 0x401921fb00077882 */ /* 0x000fe20000000000 */
[----:B------:R-:W-:Y:S01]  /*0230*/  BSSY.RECONVERGENT B1, `(.L_x_20) ;  /* 0x0000023000017945 */ /* 0x000fe20003800200 */
[----:B--2---:R-:W0:Y:S02]  /*0240*/  F2F.F64.F32 R8, R10 ;  /* 0x0000000a00087310 */ /* 0x004e240000201800 */
[----:B0-----:R-:W-:-:S08]  /*0250*/  DMUL R8, R8, UR6 ;  /* 0x0000000608087c28 */ /* 0x001fd00008000000 */
[----:B------:R-:W-:-:S08]  /*0260*/  DMUL R8, R6, R8 ;  /* 0x0000000806087228 */ /* 0x000fd00000000000 */
[----:B-1----:R-:W-:-:S08]  /*0270*/  DMUL R8, R4, R8 ;  /* 0x0000000804087228 */ /* 0x002fd00000000000 */
[----:B------:R-:W-:-:S14]  /*0280*/  DSETP.NEU.AND P1, PT, |R8|, +INF , PT ;  /* 0x7ff000000800742a */ /* 0x000fdc0003f2d200 */
[----:B------:R-:W-:Y:S01]  /*0290*/  @!P1 DMUL R22, RZ, R8 ;  /* 0x00000008ff169228 */ /* 0x000fe20000000000 */
[----:B------:R-:W-:Y:S01]  /*02a0*/  @!P1 IMAD.MOV.U32 R24, RZ, RZ, 0x1 ;  /* 0x00000001ff189424 */ /* 0x000fe200078e00ff */
[----:B------:R-:W-:Y:S09]  /*02b0*/  @!P1 BRA `(.L_x_21) ;  /* 0x0000000000689947 */ /* 0x000ff20003800000 */
[----:B------:R-:W-:Y:S01]  /*02c0*/  UMOV UR6, 0x6dc9c883 ;  /* 0x6dc9c88300067882 */ /* 0x000fe20000000000 */
[----:B------:R-:W-:Y:S01]  /*02d0*/  UMOV UR7, 0x3fe45f30 ;  /* 0x3fe45f3000077882 */ /* 0x000fe20000000000 */
[C---:B------:R-:W-:Y:S01]  /*02e0*/  DSETP.GE.AND P1, PT, |R8|.reuse, 2.14748364800000000000e+09, PT ;  /* 0x41e000000800742a */ /* 0x040fe20003f26200 */
[----:B------:R-:W-:Y:S01]  /*02f0*/  BSSY.RECONVERGENT B2, `(.L_x_22) ;  /* 0x0000015000027945 */ /* 0x000fe20003800200 */
[----:B------:R-:W-:Y:S01]  /*0300*/  DMUL R10, R8, UR6 ;  /* 0x00000006080a7c28 */ /* 0x000fe20008000000 */
[----:B------:R-:W-:Y:S01]  /*0310*/  UMOV UR6, 0x54442d18 ;  /* 0x54442d1800067882 */ /* 0x000fe20000000000 */
[----:B------:R-:W-:-:S08]  /*0320*/  UMOV UR7, 0x3ff921fb ;  /* 0x3ff921fb00077882 */ /* 0x000fd00000000000 */
[----:B------:R-:W0:Y:S08]  /*0330*/  F2I.F64 R10, R10 ;  /* 0x0000000a000a7311 */ /* 0x000e300000301100 */
[----:B0-----:R-:W0:Y:S02]  /*0340*/  I2F.F64 R22, R10 ;  /* 0x0000000a00167312 */ /* 0x001e240000201c00 */
[----:B0-----:R-:W-:Y:S01]  /*0350*/  DFMA R12, R22, -UR6, R8 ;  /* 0x80000006160c7c2b */ /* 0x001fe20008000008 */
[----:B------:R-:W-:Y:S01]  /*0360*/  UMOV UR6, 0x33145c00 ;  /* 0x33145c0000067882 */ /* 0x000fe20000000000 */
[----:B------:R-:W-:-:S06]  /*0370*/  UMOV UR7, 0x3c91a626 ;  /* 0x3c91a62600077882 */ /* 0x000fcc0000000000 */
[----:B------:R-:W-:Y:S01]  /*0380*/  DFMA R12, R22, -UR6, R12 ;  /* 0x80000006160c7c2b */ /* 0x000fe2000800000c */
[----:B------:R-:W-:Y:S01]  /*0390*/  UMOV UR6, 0x252049c0 ;  /* 0x252049c000067882 */ /* 0x000fe20000000000 */
[----:B------:R-:W-:-:S06]  /*03a0*/  UMOV UR7, 0x397b839a ;  /* 0x397b839a00077882 */ /* 0x000fcc0000000000 */
[----:B------:R-:W-:Y:S01]  /*03b0*/  DFMA R22, R22, -UR6, R12 ;  /* 0x8000000616167c2b */ /* 0x000fe2000800000c */
[----:B------:R-:W-:Y:S10]  /*03c0*/  @!P1 BRA `(.L_x_23) ;  /* 0x00000000001c9947 */ /* 0x000ff40003800000 */
[----:B------:R-:W-:Y:S01]  /*03d0*/  IMAD.MOV.U32 R12, RZ, RZ, R8 ;  /* 0x000000ffff0c7224 */ /* 0x000fe200078e0008 */
[----:B------:R-:W-:Y:S01]  /*03e0*/  MOV R22, 0x410 ;  /* 0x0000041000167802 */ /* 0x000fe20000000f00 */
[----:B------:R-:W-:-:S07]  /*03f0*/  IMAD.MOV.U32 R23, RZ, RZ, R9 ;  /* 0x000000ffff177224 */ /* 0x000fce00078e0009 */
[----:B------:R-:W-:Y:S05]  /*0400*/  CALL.REL.NOINC `($_Z7fourieriiifPfS_P6ftrans$__internal_trig_reduction_slowpathd) ;  /* 0x0000001000807944 */ /* 0x000fea0003c00000 */
[----:B------:R-:W-:Y:S02]  /*0410*/  IMAD.MOV.U32 R10, RZ, RZ, R8 ;  /* 0x000000ffff0a7224 */ /* 0x000fe400078e0008 */
[----:B------:R-:W-:Y:S02]  /*0420*/  IMAD.MOV.U32 R22, RZ, RZ, R20 ;  /* 0x000000ffff167224 */ /* 0x000fe400078e0014 */
[----:B------:R-:W-:-:S07]  /*0430*/  IMAD.MOV.U32 R23, RZ, RZ, R21 ;  /* 0x000000ffff177224 */ /* 0x000fce00078e0015 */
.L_x_23:
[----:B------:R-:W-:Y:S05]  /*0440*/  BSYNC.RECONVERGENT B2 ;  /* 0x0000000000027941 */ /* 0x000fea0003800200 */
.L_x_22:
[----:B------:R-:W-:-:S07]  /*0450*/  VIADD R24, R10, 0x1 ;  /* 0x000000010a187836 */ /* 0x000fce0000000000 */
.L_x_21:
[----:B------:R-:W-:Y:S05]  /*0460*/  BSYNC.RECONVERGENT B1 ;  /* 0x0000000000017941 */ /* 0x000fea0003800200 */
.L_x_20:
[----:B------:R-:W-:-:S05]  /*0470*/  IMAD.SHL.U32 R8, R24, 0x40, RZ ;  /* 0x0000004018087824 */ /* 0x000fca00078e00ff */
[----:B------:R-:W-:-:S04]  /*0480*/  LOP3.LUT R8, R8, 0x40, RZ, 0xc0, !PT ;  /* 0x0000004008087812 */ /* 0x000fc800078ec0ff */
[----:B------:R-:W-:-:S05]  /*0490*/  IADD3 R28, P1, PT, R8, UR10, RZ ;  /* 0x0000000a081c7c10 */ /* 0x000fca000ff3e0ff */
[----:B------:R-:W-:-:S05]  /*04a0*/  IMAD.X R29, RZ, RZ, UR11, P1 ;  /* 0x0000000bff1d7e24 */ /* 0x000fca00088e06ff */
[----:B------:R-:W2:Y:S01]  /*04b0*/  LDG.E.128.CONSTANT R12, desc[UR12][R28.64] ;  /* 0x0000000c1c0c7981 */ /* 0x000ea2000c1e9d00 */
[----:B------:R-:W-:Y:S01]  /*04c0*/  LOP3.LUT R8, R24, 0x1, RZ, 0xc0, !PT ;  /* 0x0000000118087812 */ /* 0x000fe200078ec0ff */
[----:B------:R-:W-:Y:S01]  /*04d0*/  IMAD.MOV.U32 R16, RZ, RZ, 0x20fd8164 ;  /* 0x20fd8164ff107424 */ /* 0x000fe200078e00ff */
[----:B------:R-:W-:Y:S02]  /*04e0*/  DMUL R20, R22, R22 ;  /* 0x0000001616147228 */ /* 0x000fe40000000000 */
[----:B------:R-:W-:Y:S01]  /*04f0*/  ISETP.NE.U32.AND P1, PT, R8, 0x1, PT ;  /* 0x000000010800780c */ /* 0x000fe20003f25070 */
[----:B------:R-:W-:Y:S01]  /*0500*/  IMAD.MOV.U32 R8, RZ, RZ, 0x3da8ff83 ;  /* 0x3da8ff83ff087424 */ /* 0x000fe200078e00ff */
[----:B------:R-:W0:Y:S02]  /*0510*/  LDC.64 R26, c[0x0][0x3a0] ;  /* 0x0000e800ff1a7b82 */ /* 0x000e240000000a00 */
[----:B------:R-:W-:Y:S02]  /*0520*/  FSEL R16, R16, -8.06006814911005101289e+34, !P1 ;  /* 0xf9785eba10107808 */ /* 0x000fe40004800000 */
[----:B------:R-:W-:-:S02]  /*0530*/  FSEL R17, -R8, 0.11223486810922622681, !P1 ;  /* 0x3de5db6508117808 */ /* 0x000fc40004800100 */
[----:B------:R-:W3:Y:S04]  /*0540*/  LDG.E.128.CONSTANT R8, desc[UR12][R28.64+0x10] ;  /* 0x0000100c1c087981 */ /* 0x000ee8000c1e9d00 */
[----:B0-----:R-:W4:Y:S01]  /*0550*/  LDG.E.64 R26, desc[UR12][R26.64] ;  /* 0x0000000c1a1a7981 */ /* 0x001f22000c1e1b00 */
[C---:B--2---:R-:W-:Y:S01]  /*0560*/  DFMA R12, R20.reuse, R16, R12 ;  /* 0x00000010140c722b */ /* 0x044fe2000000000c */
[----:B------:R-:W0:Y:S07]  /*0570*/  LDC.64 R16, c[0x0][0x398] ;  /* 0x0000e600ff107b82 */ /* 0x000e2e0000000a00 */
[----:B------:R-:W-:-:S08]  /*0580*/  DFMA R12, R20, R12, R14 ;  /* 0x0000000c140c722b */ /* 0x000fd0000000000e */
[C---:B---3--:R-:W-:Y:S02]  /*0590*/  DFMA R8, R20.reuse, R12, R8 ;  /* 0x0000000c1408722b */ /* 0x048fe40000000008 */
[----:B------:R-:W2:Y:S06]  /*05a0*/  LDG.E.128.CONSTANT R12, desc[UR12][R28.64+0x20] ;  /* 0x0000200c1c0c7981 */ /* 0x000eac000c1e9d00 */
[----:B------:R-:W-:Y:S01]  /*05b0*/  DFMA R8, R20, R8, R10 ;  /* 0x000000081408722b */ /* 0x000fe2000000000a */
[----:B------:R-:W-:Y:S02]  /*05c0*/  IMAD R11, R0, UR9, R3 ;  /* 0x00000009000b7c24 */ /* 0x000fe4000f8e0203 */
[----:B0-----:R-:W-:-:S04]  /*05d0*/  IMAD.WIDE R16, R3, 0x4, R16 ;  /* 0x0000000403107825 */ /* 0x001fc800078e0210 */
[----:B----4-:R-:W-:Y:S02]  /*05e0*/  IMAD.WIDE R10, R11, 0x4, R26 ;  /* 0x000000040b0a7825 */ /* 0x010fe400078e021a */
[----:B------:R-:W3:Y:S04]  /*05f0*/  LDG.E R26, desc[UR12][R16.64] ;  /* 0x0000000c101a7981 */ /* 0x000ee8000c1e1900 */
[----:B------:R-:W4:Y:S01]  /*0600*/  LD.E R25, desc[UR12][R10.64] ;  /* 0x0000000c0a197980 */ /* 0x000f22000c101900 */
[----:B------:R-:W-:Y:S01]  /*0610*/  IMAD.WIDE R18, R0, 0x4, R18 ;  /* 0x0000000400127825 */ /* 0x000fe200078e0212 */
[----:B--2---:R-:W-:-:S08]  /*0620*/  DFMA R8, R20, R8, R12 ;  /* 0x000000081408722b */ /* 0x004fd0000000000c */
[----:B------:R-:W-:-:S08]  /*0630*/  DFMA R8, R20, R8, R14 ;  /* 0x000000081408722b */ /* 0x000fd0000000000e */
[----:B------:R-:W-:Y:S02]  /*0640*/  DFMA R22, R8, R22, R22 ;  /* 0x000000160816722b */ /* 0x000fe40000000016 */
[----:B------:R-:W-:Y:S01]  /*0650*/  DFMA R8, R20, R8, 1 ;  /* 0x3ff000001408742b */ /* 0x000fe20000000008 */
[----:B---3--:R-:W-:Y:S09]  /*0660*/  F2F.F64.F32 R26, R26 ;  /* 0x0000001a001a7310 */ /* 0x008ff20000201800 */
[----:B------:R-:W-:-:S02]  /*0670*/  FSEL R8, R8, R22, !P1 ;  /* 0x0000001608087208 */ /* 0x000fc40004800000 */
[----:B------:R-:W-:Y:S01]  /*0680*/  FSEL R9, R9, R23, !P1 ;  /* 0x0000001709097208 */ /* 0x000fe20004800000 */
[----:B----4-:R-:W0:Y:S05]  /*0690*/  F2F.F64.F32 R14, R25 ;  /* 0x00000019000e7310 */ /* 0x010e2a0000201800 */
[----:B------:R-:W-:Y:S01]  /*06a0*/  DADD R12, RZ, -R8 ;  /* 0x00000000ff0c7229 */ /* 0x000fe20000000808 */
[----:B------:R-:W-:-:S09]  /*06b0*/  LOP3.LUT P1, RZ, R24, 0x2, RZ, 0xc0, !PT ;  /* 0x0000000218ff7812 */ /* 0x000fd2000782c0ff */
[----:B------:R-:W-:Y:S02]  /*06c0*/  FSEL R8, R8, R12, !P1 ;  /* 0x0000000c08087208 */ /* 0x000fe40004800000 */
[----:B------:R-:W-:-:S06]  /*06d0*/  FSEL R9, R9, R13, !P1 ;  /* 0x0000000d09097208 */ /* 0x000fcc0004800000 */
[----:B0-----:R-:W-:-:S10]  /*06e0*/  DFMA R14, R26, R8, R14 ;  /* 0x000000081a0e722b */ /* 0x001fd4000000000e */
[----:B------:R-:W0:Y:S02]  /*06f0*/  F2F.F32.F64 R15, R14 ;  /* 0x0000000e000f7310 */ /* 0x000e240000301000 */
[----:B0-----:R0:W-:Y:S04]  /*0700*/  ST.E desc[UR12][R10.64], R15 ;  /* 0x0000000f0a007985 */ /* 0x0011e8000c10190c */
[----:B------:R-:W2:Y:S01]  /*0710*/  LDG.E R18, desc[UR12][R18.64] ;  /* 0x0000000c12127981 */ /* 0x000ea2000c1e1900 */
[----:B------:R-:W-:Y:S01]  /*0720*/  UMOV UR6, 0x54442d18 ;  /* 0x54442d1800067882 */ /* 0x000fe20000000000 */
[----:B------:R-:W-:Y:S01]  /*0730*/  UMOV UR7, 0x401921fb ;  /* 0x401921fb00077882 */ /* 0x000fe20000000000 */
[----:B------:R-:W-:Y:S01]  /*0740*/  BSSY.RECONVERGENT B1, `(.L_x_24) ;  /* 0x000001f000017945 */ /* 0x000fe20003800200 */
[----:B--2---:R-:W1:Y:S02]  /*0750*/  F2F.F64.F32 R8, R18 ;  /* 0x0000001200087310 */ /* 0x004e640000201800 */
[----:B-1----:R-:W-:-:S08]  /*0760*/  DMUL R8, R8, UR6 ;  /* 0x0000000608087c28 */ /* 0x002fd00008000000 */
[----:B------:R-:W-:-:S08]  /*0770*/  DMUL R8, R6, R8 ;  /* 0x0000000806087228 */ /* 0x000fd00000000000 */
[----:B------:R-:W-:-:S08]  /*0780*/  DMUL R12, R4, R8 ;  /* 0x00000008040c7228 */ /* 0x000fd00000000000 */
[----:B------:R-:W-:-:S14]  /*0790*/  DSETP.NEU.AND P1, PT, |R12|, +INF , PT ;  /* 0x7ff000000c00742a */ /* 0x000fdc0003f2d200 */
[----:B------:R-:W-:Y:S01]  /*07a0*/  @!P1 DMUL R22, RZ, R12 ;  /* 0x0000000cff169228 */ /* 0x000fe20000000000 */
[----:B------:R-:W-:Y:S01]  /*07b0*/  @!P1 IMAD.MOV.U32 R24, RZ, RZ, RZ ;  /* 0x000000ffff189224 */ /* 0x000fe200078e00ff */
[----:B0-----:R-:W-:Y:S09]  /*07c0*/  @!P1 BRA `(.L_x_25) ;  /* 0x0000000000589947 */ /* 0x001ff20003800000 */
[----:B------:R-:W-:Y:S01]  /*07d0*/  UMOV UR6, 0x6dc9c883 ;  /* 0x6dc9c88300067882 */ /* 0x000fe20000000000 */
[----:B------:R-:W-:Y:S01]  /*07e0*/  UMOV UR7, 0x3fe45f30 ;  /* 0x3fe45f3000077882 */ /* 0x000fe20000000000 */
[C---:B------:R-:W-:Y:S02]  /*07f0*/  DSETP.GE.AND P1, PT, |R12|.reuse, 2.14748364800000000000e+09, PT ;  /* 0x41e000000c00742a */ /* 0x040fe40003f26200 */
        /* <DEDUP_REMOVED lines=14> */
[----:B------:R-:W-:-:S07]  /*08e0*/  MOV R22, 0x900 ;  /* 0x0000090000167802 */ /* 0x000fce0000000f00 */
[----:B------:R-:W-:Y:S05]  /*08f0*/  CALL.REL.NOINC `($_Z7fourieriiifPfS_P6ftrans$__internal_trig_reduction_slowpathd) ;  /* 0x0000000c00447944 */ /* 0x000fea0003c00000 */
[----:B------:R-:W-:Y:S02]  /*0900*/  IMAD.MOV.U32 R24, RZ, RZ, R8 ;  /* 0x000000ffff187224 */ /* 0x000fe400078e0008 */
[----:B------:R-:W-:Y:S02]  /*0910*/  IMAD.MOV.U32 R22, RZ, RZ, R20 ;  /* 0x000000ffff167224 */ /* 0x000fe400078e0014 */
[----:B------:R-:W-:-:S07]  /*0920*/  IMAD.MOV.U32 R23, RZ, RZ, R21 ;  /* 0x000000ffff177224 */ /* 0x000fce00078e0015 */
.L_x_25:
[----:B------:R-:W-:Y:S05]  /*0930*/  BSYNC.RECONVERGENT B1 ;  /* 0x0000000000017941 */ /* 0x000fea0003800200 */
.L_x_24:
[----:B------:R-:W-:Y:S01]  /*0940*/  IMAD.SHL.U32 R8, R24, 0x40, RZ ;  /* 0x0000004018087824 */ /* 0x000fe200078e00ff */
[----:B------:R-:W0:Y:S01]  /*0950*/  LDC.64 R18, c[0x0][0x3a0] ;  /* 0x0000e800ff127b82 */ /* 0x000e220000000a00 */
[----:B------:R-:W-:Y:S01]  /*0960*/  IMAD.MOV.U32 R9, RZ, RZ, 0x3da8ff83 ;  /* 0x3da8ff83ff097424 */ /* 0x000fe200078e00ff */
[----:B------:R-:W-:Y:S01]  /*0970*/  DMUL R20, R22, R22 ;  /* 0x0000001616147228 */ /* 0x000fe20000000000 */
[----:B------:R-:W2:Y:S01]  /*0980*/  LDG.E R16, desc[UR12][R16.64] ;  /* 0x0000000c10107981 */ /* 0x000ea2000c1e1900 */
[----:B------:R-:W-:-:S04]  /*0990*/  LOP3.LUT R8, R8, 0x40, RZ, 0xc0, !PT ;  /* 0x0000004008087812 */ /* 0x000fc800078ec0ff */
[----:B------:R-:W-:-:S05]  /*09a0*/  IADD3 R28, P1, PT, R8, UR10, RZ ;  /* 0x0000000a081c7c10 */ /* 0x000fca000ff3e0ff */
[----:B------:R-:W-:-:S05]  /*09b0*/  IMAD.X R29, RZ, RZ, UR11, P1 ;  /* 0x0000000bff1d7e24 */ /* 0x000fca00088e06ff */
[----:B------:R-:W3:Y:S04]  /*09c0*/  LDG.E.128.CONSTANT R12, desc[UR12][R28.64] ;  /* 0x0000000c1c0c7981 */ /* 0x000ee8000c1e9d00 */
[----:B0-----:R-:W4:Y:S01]  /*09d0*/  LDG.E.64 R18, desc[UR12][R18.64+0x8] ;  /* 0x0000080c12127981 */ /* 0x001f22000c1e1b00 */
[----:B------:R-:W-:-:S04]  /*09e0*/  LOP3.LUT R8, R24, 0x1, RZ, 0xc0, !PT ;  /* 0x0000000118087812 */ /* 0x000fc800078ec0ff */
[----:B------:R-:W-:Y:S01]  /*09f0*/  ISETP.NE.U32.AND P1, PT, R8, 0x1, PT ;  /* 0x000000010800780c */ /* 0x000fe20003f25070 */
[----:B------:R-:W-:-:S03]  /*0a00*/  IMAD.MOV.U32 R8, RZ, RZ, 0x20fd8164 ;  /* 0x20fd8164ff087424 */ /* 0x000fc600078e00ff */
[----:B------:R-:W-:Y:S02]  /*0a10*/  FSEL R9, -R9, 0.11223486810922622681, !P1 ;  /* 0x3de5db6509097808 */ /* 0x000fe40004800100 */
[----:B------:R-:W-:Y:S01]  /*0a20*/  FSEL R8, R8, -8.06006814911005101289e+34, !P1 ;  /* 0xf9785eba08087808 */ /* 0x000fe20004800000 */
[----:B------:R-:W-:-:S05]  /*0a30*/  IMAD R25, R0, UR9, R3 ;  /* 0x0000000900197c24 */ /* 0x000fca000f8e0203 */
[C---:B---3--:R-:W-:Y:S01]  /*0a40*/  DFMA R12, R20.reuse, R8, R12 ;  /* 0x00000008140c722b */ /* 0x048fe2000000000c */
[----:B------:R-:W3:Y:S07]  /*0a50*/  LDG.E.128.CONSTANT R8, desc[UR12][R28.64+0x10] ;  /* 0x0000100c1c087981 */ /* 0x000eee000c1e9d00 */
[----:B------:R-:W-:Y:S02]  /*0a60*/  DFMA R26, R20, R12, R14 ;  /* 0x0000000c141a722b */ /* 0x000fe4000000000e */
[----:B------:R-:W5:Y:S01]  /*0a70*/  LDG.E.128.CONSTANT R12, desc[UR12][R28.64+0x20] ;  /* 0x0000200c1c0c7981 */ /* 0x000f62000c1e9d00 */
[----:B----4-:R-:W-:-:S05]  /*0a80*/  IMAD.WIDE R18, R25, 0x4, R18 ;  /* 0x0000000419127825 */ /* 0x010fca00078e0212 */
[----:B------:R-:W4:Y:S01]  /*0a90*/  LD.E R25, desc[UR12][R18.64] ;  /* 0x0000000c12197980 */ /* 0x000f22000c101900 */
[----:B--2---:R-:W-:Y:S01]  /*0aa0*/  F2F.F64.F32 R16, R16 ;  /* 0x0000001000107310 */ /* 0x004fe20000201800 */
[----:B------:R-:W-:Y:S01]  /*0ab0*/  VIADD R3, R3, UR5 ;  /* 0x0000000503037c36 */ /* 0x000fe20008000000 */
[----:B---3--:R-:W-:-:S08]  /*0ac0*/  DFMA R8, R20, R26, R8 ;  /* 0x0000001a1408722b */ /* 0x008fd00000000008 */
[----:B------:R-:W-:-:S08]  /*0ad0*/  DFMA R8, R20, R8, R10 ;  /* 0x000000081408722b */ /* 0x000fd0000000000a */
[----:B-----5:R-:W-:-:S08]  /*0ae0*/  DFMA R8, R20, R8, R12 ;  /* 0x000000081408722b */ /* 0x020fd0000000000c */
[----:B------:R-:W-:-:S08]  /*0af0*/  DFMA R8, R20, R8, R14 ;  /* 0x000000081408722b */ /* 0x000fd0000000000e */
[----:B------:R-:W-:Y:S02]  /*0b00*/  DFMA R22, R8, R22, R22 ;  /* 0x000000160816722b */ /* 0x000fe40000000016 */
[----:B------:R-:W-:Y:S01]  /*0b10*/  DFMA R8, R20, R8, 1 ;  /* 0x3ff000001408742b */ /* 0x000fe20000000008 */
[----:B----4-:R-:W0:Y:S09]  /*0b20*/  F2F.F64.F32 R10, R25 ;  /* 0x00000019000a7310 */ /* 0x010e320000201800 */
[----:B------:R-:W-:-:S02]  /*0b30*/  FSEL R12, R8, R22, !P1 ;  /* 0x00000016080c7208 */ /* 0x000fc40004800000 */
[----:B------:R-:W-:-:S06]  /*0b40*/  FSEL R13, R9, R23, !P1 ;  /* 0x00000017090d7208 */ /* 0x000fcc0004800000 */
[----:B------:R-:W-:Y:S01]  /*0b50*/  DADD R8, RZ, -R12 ;  /* 0x00000000ff087229 */ /* 0x000fe2000000080c */
[----:B------:R-:W-:-:S09]  /*0b60*/  LOP3.LUT P1, RZ, R24, 0x2, RZ, 0xc0, !PT ;  /* 0x0000000218ff7812 */ /* 0x000fd2000782c0ff */
[----:B------:R-:W-:Y:S02]  /*0b70*/  FSEL R8, R12, R8, !P1 ;  /* 0x000000080c087208 */ /* 0x000fe40004800000 */
[----:B------:R-:W-:-:S06]  /*0b80*/  FSEL R9, R13, R9, !P1 ;  /* 0x000000090d097208 */ /* 0x000fcc0004800000 */
[----:B0-----:R-:W-:-:S10]  /*0b90*/  DFMA R10, R16, -R8, R10 ;  /* 0x80000008100a722b */ /* 0x001fd4000000000a */
[----:B------:R-:W0:Y:S01]  /*0ba0*/  F2F.F32.F64 R11, R10 ;  /* 0x0000000a000b7310 */ /* 0x000e220000301000 */
[----:B------:R-:W-:Y:S01]  /*0bb0*/  ISETP.GE.AND P1, PT, R3, UR9, PT ;  /* 0x0000000903007c0c */ /* 0x000fe2000bf26270 */
[----:B0-----:R0:W-:-:S12]  /*0bc0*/  ST.E desc[UR12][R18.64], R11 ;  /* 0x0000000b12007985 */ /* 0x0011d8000c10190c */
[----:B------:R-:W-:Y:S05]  /*0bd0*/  @!P1 BRA `(.L_x_26) ;  /* 0xfffffff400809947 */ /* 0x000fea000383ffff */
.L_x_19:
[----:B------:R-:W-:Y:S05]  /*0be0*/  BSYNC.RECONVERGENT B0 ;  /* 0x0000000000007941 */ /* 0x000fea0003800200 */
.L_x_18:
[----:B------:R-:W-:Y:S04]  /*0bf0*/  BSSY.RECONVERGENT B0, `(.L_x_27) ;  /* 0x000009b000007945 */ /* 0x000fe80003800200 */
[----:B------:R-:W-:Y:S05]  /*0c00*/  @!P0 BRA `(.L_x_28) ;  /* 0x0000000800648947 */ /* 0x000fea0003800000 */
[----:B------:R-:W0:Y:S02]  /*0c10*/  LDC.64 R8, c[0x0][0x390] ;  /* 0x0000e400ff087b82 */ /* 0x000e240000000a00 */
        /* <DEDUP_REMOVED lines=19> */
[----:B------:R-:W-:-:S04]  /*0d50*/  UMOV UR7, 0x3ff921fb ;  /* 0x3ff921fb00077882 */ /* 0x000fc80000000000 */
        /* <DEDUP_REMOVED lines=13> */
[----:B------:R-:W-:-:S07]  /*0e30*/  IMAD.MOV.U32 R3, RZ, RZ, R8 ;  /* 0x000000ffff037224 */ /* 0x000fce00078e0008 */
.L_x_32:
[----:B------:R-:W-:Y:S05]  /*0e40*/  BSYNC.RECONVERGENT B2 ;  /* 0x0000000000027941 */ /* 0x000fea0003800200 */
.L_x_31:
[----:B------:R-:W-:-:S07]  /*0e50*/  VIADD R3, R3, 0x1 ;  /* 0x0000000103037836 */ /* 0x000fce0000000000 */
.L_x_30:
[----:B------:R-:W-:Y:S05]  /*0e60*/  BSYNC.RECONVERGENT B1 ;  /* 0x0000000000017941 */ /* 0x000fea0003800200 */
.L_x_29:
[----:B------:R-:W0:Y:S01]  /*0e70*/  LDCU.64 UR6, c[0x4][0x8] ;  /* 0x01000100ff0677ac */ /* 0x000e220008000a00 */
[----:B------:R-:W-:-:S05]  /*0e80*/  IMAD.SHL.U32 R8, R3, 0x40, RZ ;  /* 0x0000004003087824 */ /* 0x000fca00078e00ff */
[----:B------:R-:W-:-:S04]  /*0e90*/  LOP3.LUT R8, R8, 0x40, RZ, 0xc0, !PT ;  /* 0x0000004008087812 */ /* 0x000fc800078ec0ff */
[----:B0-----:R-:W-:-:S05]  /*0ea0*/  IADD3 R28, P1, PT, R8, UR6, RZ ;  /* 0x00000006081c7c10 */ /* 0x001fca000ff3e0ff */
[----:B------:R-:W-:-:S05]  /*0eb0*/  IMAD.X R29, RZ, RZ, UR7, P1 ;  /* 0x00000007ff1d7e24 */ /* 0x000fca00088e06ff */
[----:B------:R-:W2:Y:S01]  /*0ec0*/  LDG.E.128.CONSTANT R8, desc[UR12][R28.64] ;  /* 0x0000000c1c087981 */ /* 0x000ea2000c1e9d00 */
[----:B------:R-:W0:Y:S01]  /*0ed0*/  LDC.64 R24, c[0x0][0x3a0] ;  /* 0x0000e800ff187b82 */ /* 0x000e220000000a00 */
[----:B------:R-:W-:Y:S01]  /*0ee0*/  LOP3.LUT R12, R3, 0x1, RZ, 0xc0, !PT ;  /* 0x00000001030c7812 */ /* 0x000fe200078ec0ff */
[----:B------:R-:W-:Y:S01]  /*0ef0*/  IMAD.MOV.U32 R13, RZ, RZ, 0x3da8ff83 ;  /* 0x3da8ff83ff0d7424 */ /* 0x000fe200078e00ff */
[----:B------:R-:W-:Y:S01]  /*0f00*/  DMUL R22, R20, R20 ;  /* 0x0000001414167228 */ /* 0x000fe20000000000 */
[----:B------:R-:W3:Y:S04]  /*0f10*/  LDG.E.128.CONSTANT R16, desc[UR12][R28.64+0x20] ;  /* 0x0000200c1c107981 */ /* 0x000ee8000c1e9d00 */
[----:B0-----:R-:W4:Y:S01]  /*0f20*/  LDG.E.64 R24, desc[UR12][R24.64+0x10] ;  /* 0x0000100c18187981 */ /* 0x001f22000c1e1b00 */
[----:B------:R-:W-:Y:S01]  /*0f30*/  ISETP.NE.U32.AND P1, PT, R12, 0x1, PT ;  /* 0x000000010c00780c */ /* 0x000fe20003f25070 */
[----:B------:R-:W-:Y:S01]  /*0f40*/  IMAD.MOV.U32 R12, RZ, RZ, 0x20fd8164 ;  /* 0x20fd8164ff0c7424 */ /* 0x000fe200078e00ff */
[----:B------:R-:W0:Y:S02]  /*0f50*/  LDC.64 R26, c[0x0][0x398] ;  /* 0x0000e600ff1a7b82 */ /* 0x000e240000000a00 */
[----:B------:R-:W-:-:S02]  /*0f60*/  FSEL R13, -R13, 0.11223486810922622681, !P1 ;  /* 0x3de5db650d0d7808 */ /* 0x000fc40004800100 */
[----:B------:R-:W-:Y:S01]  /*0f70*/  FSEL R12, R12, -8.06006814911005101289e+34, !P1 ;  /* 0xf9785eba0c0c7808 */ /* 0x000fe20004800000 */
[----:B0-----:R-:W5:Y:S05]  /*0f80*/  LDG.E R26, desc[UR12][R26.64+0x28] ;  /* 0x0000280c1a1a7981 */ /* 0x001f6a000c1e1900 */
[C---:B--2---:R-:W-:Y:S01]  /*0f90*/  DFMA R8, R22.reuse, R12, R8 ;  /* 0x0000000c1608722b */ /* 0x044fe20000000008 */
[----:B------:R-:W2:Y:S07]  /*0fa0*/  LDG.E.128.CONSTANT R12, desc[UR12][R28.64+0x10] ;  /* 0x0000100c1c0c7981 */ /* 0x000eae000c1e9d00 */
[----:B------:R-:W-:Y:S01]  /*0fb0*/  DFMA R8, R22, R8, R10 ;  /* 0x000000081608722b */ /* 0x000fe2000000000a */
[----:B----4-:R-:W-:-:S05]  /*0fc0*/  IMAD.WIDE R24, R0, 0x4, R24 ;  /* 0x0000000400187825 */ /* 0x010fca00078e0218 */
[----:B------:R-:W4:Y:S01]  /*0fd0*/  LD.E R10, desc[UR12][R24.64] ;  /* 0x0000000c180a7980 */ /* 0x000f22000c101900 */
[----:B-----5:R-:W-:Y:S01]  /*0fe0*/  F2F.F64.F32 R26, R26 ;  /* 0x0000001a001a7310 */ /* 0x020fe20000201800 */
[----:B--2---:R-:W-:-:S08]  /*0ff0*/  DFMA R8, R22, R8, R12 ;  /* 0x000000081608722b */ /* 0x004fd0000000000c */
[C---:B------:R-:W-:Y:S01]  /*1000*/  DFMA R8, R22.reuse, R8, R14 ;  /* 0x000000081608722b */ /* 0x040fe2000000000e */
[----:B------:R-:W0:Y:S07]  /*1010*/  LDC.64 R14, c[0x0][0x390] ;  /* 0x0000e400ff0e7b82 */ /* 0x000e2e0000000a00 */
[----:B---3--:R-:W-:-:S08]  /*1020*/  DFMA R8, R22, R8, R16 ;  /* 0x000000081608722b */ /* 0x008fd00000000010 */
[----:B------:R-:W-:-:S08]  /*1030*/  DFMA R8, R22, R8, R18 ;  /* 0x000000081608722b */ /* 0x000fd00000000012 */
[----:B------:R-:W-:Y:S02]  /*1040*/  DFMA R20, R8, R20, R20 ;  /* 0x000000140814722b */ /* 0x000fe40000000014 */
[----:B------:R-:W-:Y:S01]  /*1050*/  DFMA R8, R22, R8, 1 ;  /* 0x3ff000001608742b */ /* 0x000fe20000000008 */
[----:B----4-:R-:W1:Y:S09]  /*1060*/  F2F.F64.F32 R10, R10 ;  /* 0x0000000a000a7310 */ /* 0x010e720000201800 */
[----:B------:R-:W-:-:S02]  /*1070*/  FSEL R12, R8, R20, !P1 ;  /* 0x00000014080c7208 */ /* 0x000fc40004800000 */
[----:B------:R-:W-:-:S06]  /*1080*/  FSEL R13, R9, R21, !P1 ;  /* 0x00000015090d7208 */ /* 0x000fcc0004800000 */
[----:B------:R-:W-:Y:S01]  /*1090*/  DADD R8, RZ, -R12 ;  /* 0x00000000ff087229 */ /* 0x000fe2000000080c */
[----:B------:R-:W-:-:S09]  /*10a0*/  LOP3.LUT P1, RZ, R3, 0x2, RZ, 0xc0, !PT ;  /* 0x0000000203ff7812 */ /* 0x000fd2000782c0ff */
[----:B------:R-:W-:Y:S02]  /*10b0*/  FSEL R8, R12, R8, !P1 ;  /* 0x000000080c087208 */ /* 0x000fe40004800000 */
[----:B------:R-:W-:-:S06]  /*10c0*/  FSEL R9, R13, R9, !P1 ;  /* 0x000000090d097208 */ /* 0x000fcc0004800000 */
[----:B-1----:R-:W-:-:S10]  /*10d0*/  DFMA R8, R26, R8, R10 ;  /* 0x000000081a08722b */ /* 0x002fd4000000000a */
[----:B------:R-:W1:Y:S01]  /*10e0*/  F2F.F32.F64 R9, R8 ;  /* 0x0000000800097310 */ /* 0x000e620000301000 */
[----:B0-----:R-:W-:Y:S01]  /*10f0*/  IMAD.WIDE R14, R0, 0x4, R14 ;  /* 0x00000004000e7825 */ /* 0x001fe200078e020e */
[----:B-1----:R0:W-:Y:S05]  /*1100*/  ST.E desc[UR12][R24.64], R9 ;  /* 0x0000000918007985 */ /* 0x0021ea000c10190c */
        /* <DEDUP_REMOVED lines=32> */
.L_x_34:
[----:B------:R-:W-:Y:S05]  /*1310*/  BSYNC.RECONVERGENT B1 ;  /* 0x0000000000017941 */ /* 0x000fea0003800200 */
.L_x_33:
        /* <DEDUP_REMOVED lines=25> */
[----:B------:R-:W-:-:S08]  /*14b0*/  DFMA R8, R22, R8, R14 ;  /* 0x000000081608722b */ /* 0x000fd0000000000e */
[----:B---3--:R-:W-:-:S08]  /*14c0*/  DFMA R8, R22, R8, R16 ;  /* 0x000000081608722b */ /* 0x008fd00000000010 */
        /* <DEDUP_REMOVED lines=11> */
[----:B------:R-:W0:Y:S02]  /*1580*/  F2F.F32.F64 R9, R8 ;  /* 0x0000000800097310 */ /* 0x000e240000301000 */
[----:B0-----:R2:W-:Y:S02]  /*1590*/  ST.E desc[UR12][R24.64], R9 ;  /* 0x0000000918007985 */ /* 0x0015e4000c10190c */
.L_x_28:
[----:B------:R-:W-:Y:S05]  /*15a0*/  BSYNC.RECONVERGENT B0 ;  /* 0x0000000000007941 */ /* 0x000fea0003800200 */
.L_x_27:
[----:B------:R-:W3:Y:S01]  /*15b0*/  LDCU UR4, c[0x0][0x364] ;  /* 0x00006c80ff0477ac */ /* 0x000ee20008000800 */
[----:B------:R-:W4:Y:S01]  /*15c0*/  LDCU UR6, c[0x0][0x384] ;  /* 0x00007080ff0677ac */ /* 0x000f220008000800 */
[----:B---3--:R-:W-:-:S05]  /*15d0*/  VIADD R0, R0, UR4 ;  /* 0x0000000400007c36 */ /* 0x008fca0008000000 */
[----:B----4-:R-:W-:-:S13]  /*15e0*/  ISETP.GE.AND P1, PT, R0, UR6, PT ;  /* 0x0000000600007c0c */ /* 0x010fda000bf26270 */
[----:B------:R-:W-:Y:S05]  /*15f0*/  @!P1 BRA `(.L_x_35) ;  /* 0xffffffe800e49947 */ /* 0x000fea000383ffff */
[----:B------:R-:W-:Y:S05]  /*1600*/  EXIT ;  /* 0x000000000000794d */ /* 0x000fea0003800000 */
        .type           $_Z7fourieriiifPfS_P6ftrans$__internal_trig_reduction_slowpathd,@function
        .size           $_Z7fourieriiifPfS_P6ftrans$__internal_trig_reduction_slowpathd,(.L_x_45 - $_Z7fourieriiifPfS_P6ftrans$__internal_trig_reduction_slowpathd)
$_Z7fourieriiifPfS_P6ftrans$__internal_trig_reduction_slowpathd:
[--C-:B------:R-:W-:Y:S01]  /*1610*/  SHF.R.U32.HI R20, RZ, 0x14, R23.reuse ;  /* 0x00000014ff147819 */ /* 0x100fe20000011617 */
[----:B------:R-:W-:Y:S02]  /*1620*/  IMAD.MOV.U32 R21, RZ, RZ, R23 ;  /* 0x000000ffff157224 */ /* 0x000fe400078e0017 */
[----:B------:R-:W-:Y:S01]  /*1630*/  IMAD.MOV.U32 R8, RZ, RZ, RZ ;  /* 0x000000ffff087224 */ /* 0x000fe200078e00ff */
[----:B------:R-:W-:-:S04]  /*1640*/  LOP3.LUT R9, R20, 0x7ff, RZ, 0xc0, !PT ;  /* 0x000007ff14097812 */ /* 0x000fc800078ec0ff */
[----:B------:R-:W-:-:S13]  /*1650*/  ISETP.NE.AND P1, PT, R9, 0x7ff, PT ;  /* 0x000007ff0900780c */ /* 0x000fda0003f25270 */
[----:B------:R-:W-:Y:S05]  /*1660*/  @!P1 BRA `(.L_x_36) ;  /* 0x0000000800689947 */ /* 0x000fea0003800000 */
[----:B------:R-:W-:Y:S01]  /*1670*/  VIADD R8, R9, 0xfffffc00 ;  /* 0xfffffc0009087836 */ /* 0x000fe20000000000 */
[----:B------:R-:W-:Y:S01]  /*1680*/  BSSY.RECONVERGENT B3, `(.L_x_37) ;  /* 0x0000034000037945 */ /* 0x000fe20003800200 */
[----:B------:R-:W-:-:S03]  /*1690*/  CS2R R10, SRZ ;  /* 0x00000000000a7805 */ /* 0x000fc6000001ff00 */
[----:B------:R-:W-:Y:S02]  /*16a0*/  SHF.R.U32.HI R14, RZ, 0x6, R8 ;  /* 0x00000006ff0e7819 */ /* 0x000fe40000011608 */
[----:B------:R-:W-:Y:S02]  /*16b0*/  ISETP.GE.U32.AND P1, PT, R8, 0x80, PT ;  /* 0x000000800800780c */ /* 0x000fe40003f26070 */
[C---:B------:R-:W-:Y:S02]  /*16c0*/  IADD3 R8, PT, PT, -R14.reuse, 0x13, RZ ;  /* 0x000000130e087810 */ /* 0x040fe40007ffe1ff */
[----:B------:R-:W-:Y:S02]  /*16d0*/  IADD3 R15, PT, PT, -R14, 0xf, RZ ;  /* 0x0000000f0e0f7810 */ /* 0x000fe40007ffe1ff */
[----:B------:R-:W-:-:S04]  /*16e0*/  SEL R13, R8, 0x12, P1 ;  /* 0x00000012080d7807 */ /* 0x000fc80000800000 */
[----:B------:R-:W-:-:S13]  /*16f0*/  ISETP.GE.AND P1, PT, R15, R13, PT ;  /* 0x0000000d0f00720c */ /* 0x000fda0003f26270 */
[----:B------:R-:W-:Y:S05]  /*1700*/  @P1 BRA `(.L_x_38) ;  /* 0x0000000000ac1947 */ /* 0x000fea0003800000 */
[----:B------:R-:W0:Y:S01]  /*1710*/  LDC.64 R8, c[0x0][0x358] ;  /* 0x0000d600ff087b82 */ /* 0x000e220000000a00 */
[C---:B------:R-:W-:Y:S01]  /*1720*/  SHF.L.U64.HI R25, R12.reuse, 0xb, R21 ;  /* 0x0000000b0c197819 */ /* 0x040fe20000010215 */
[----:B------:R-:W-:Y:S01]  /*1730*/  BSSY.RECONVERGENT B4, `(.L_x_39) ;  /* 0x0000022000047945 */ /* 0x000fe20003800200 */
[----:B------:R-:W-:Y:S01]  /*1740*/  IADD3 R14, PT, PT, RZ, -R14, -R13 ;  /* 0x8000000eff0e7210 */ /* 0x000fe20007ffe80d */
[----:B------:R-:W-:Y:S01]  /*1750*/  IMAD.SHL.U32 R21, R12, 0x800, RZ ;  /* 0x000008000c157824 */ /* 0x000fe200078e00ff */
[----:B------:R-:W-:Y:S01]  /*1760*/  CS2R R10, SRZ ;  /* 0x00000000000a7805 */ /* 0x000fe2000001ff00 */
[----:B------:R-:W-:Y:S01]  /*1770*/  IMAD.MOV.U32 R24, RZ, RZ, RZ ;  /* 0x000000ffff187224 */ /* 0x000fe200078e00ff */
[----:B------:R-:W-:-:S07]  /*1780*/  LOP3.LUT R25, R25, 0x80000000, RZ, 0xfc, !PT ;  /* 0x8000000019197812 */ /* 0x000fce00078efcff */
.L_x_40:
[----:B------:R-:W1:Y:S01]  /*1790*/  LDC.64 R12, c[0x4][RZ] ;  /* 0x01000000ff0c7b82 */ /* 0x000e620000000a00 */
[----:B0-----:R-:W-:Y:S02]  /*17a0*/  R2UR UR6, R8 ;  /* 0x00000000080672ca */ /* 0x001fe400000e0000 */
[----:B------:R-:W-:Y:S01]  /*17b0*/  R2UR UR7, R9 ;  /* 0x00000000090772ca */ /* 0x000fe200000e0000 */
[----:B-1----:R-:W-:-:S12]  /*17c0*/  IMAD.WIDE R12, R15, 0x8, R12 ;  /* 0x000000080f0c7825 */ /* 0x002fd800078e020c */
[----:B------:R-:W2:Y:S01]  /*17d0*/  LDG.E.64.CONSTANT R12, desc[UR6][R12.64] ;  /* 0x000000060c0c7981 */ /* 0x000ea2000c1e9b00 */
[----:B------:R-:W-:Y:S02]  /*17e0*/  VIADD R14, R14, 0x1 ;  /* 0x000000010e0e7836 */ /* 0x000fe40000000000 */
[----:B------:R-:W-:Y:S02]  /*17f0*/  VIADD R15, R15, 0x1 ;  /* 0x000000010f0f7836 */ /* 0x000fe40000000000 */
[----:B--2---:R-:W-:-:S04]  /*1800*/  IMAD.WIDE.U32 R10, P3, R12, R21, R10 ;  /* 0x000000150c0a7225 */ /* 0x004fc8000786000a */
[----:B------:R-:W-:Y:S02]  /*1810*/  IMAD R27, R12, R25, RZ ;  /* 0x000000190c1b7224 */ /* 0x000fe400078e02ff */
[CC--:B------:R-:W-:Y:S02]  /*1820*/  IMAD R26, R13.reuse, R21.reuse, RZ ;  /* 0x000000150d1a7224 */ /* 0x0c0fe400078e02ff */
[----:B------:R-:W-:Y:S01]  /*1830*/  IMAD.HI.U32 R29, R13, R21, RZ ;  /* 0x000000150d1d7227 */ /* 0x000fe200078e00ff */
[----:B------:R-:W-:-:S03]  /*1840*/  IADD3 R11, P1, PT, R27, R11, RZ ;  /* 0x0000000b1b0b7210 */ /* 0x000fc60007f3e0ff */
[----:B------:R-:W-:Y:S01]  /*1850*/  IMAD R27, R24, 0x8, R1 ;  /* 0x00000008181b7824 */ /* 0x000fe200078e0201 */
[----:B------:R-:W-:Y:S01]  /*1860*/  IADD3 R11, P2, PT, R26, R11, RZ ;  /* 0x0000000b1a0b7210 */ /* 0x000fe20007f5e0ff */
[----:B------:R-:W-:-:S04]  /*1870*/  IMAD.HI.U32 R26, R12, R25, RZ ;  /* 0x000000190c1a7227 */ /* 0x000fc800078e00ff */
[----:B------:R-:W-:Y:S01]  /*1880*/  IMAD.X R26, RZ, RZ, R26, P3 ;  /* 0x000000ffff1a7224 */ /* 0x000fe200018e061a */
[----:B------:R0:W-:Y:S01]  /*1890*/  STL.64 [R27], R10 ;  /* 0x0000000a1b007387 */ /* 0x0001e20000100a00 */
[----:B------:R-:W-:-:S03]  /*18a0*/  IMAD.HI.U32 R12, R13, R25, RZ ;  /* 0x000000190d0c7227 */ /* 0x000fc600078e00ff */
[----:B------:R-:W-:Y:S01]  /*18b0*/  IADD3.X R26, P1, PT, R29, R26, RZ, P1, !PT ;  /* 0x0000001a1d1a7210 */ /* 0x000fe20000f3e4ff */
[----:B------:R-:W-:Y:S02]  /*18c0*/  IMAD R13, R13, R25, RZ ;  /* 0x000000190d0d7224 */ /* 0x000fe400078e02ff */
[----:B------:R-:W-:Y:S02]  /*18d0*/  VIADD R24, R24, 0x1 ;  /* 0x0000000118187836 */ /* 0x000fe40000000000 */
[----:B------:R-:W-:Y:S01]  /*18e0*/  IMAD.X R12, RZ, RZ, R12, P1 ;  /* 0x000000ffff0c7224 */ /* 0x000fe200008e060c */
[----:B------:R-:W-:Y:S02]  /*18f0*/  ISETP.NE.AND P1, PT, R14, -0xf, PT ;  /* 0xfffffff10e00780c */ /* 0x000fe40003f25270 */
[----:B------:R-:W-:-:S05]  /*1900*/  IADD3.X R26, P2, PT, R13, R26, RZ, P2, !PT ;  /* 0x0000001a0d1a7210 */ /* 0x000fca000175e4ff */
[----:B------:R-:W-:Y:S02]  /*1910*/  IMAD.X R13, RZ, RZ, R12, P2 ;  /* 0x000000ffff0d7224 */ /* 0x000fe400010e060c */
[----:B0-----:R-:W-:Y:S02]  /*1920*/  IMAD.MOV.U32 R10, RZ, RZ, R26 ;  /* 0x000000ffff0a7224 */ /* 0x001fe400078e001a */
[----:B------:R-:W-:Y:S02]  /*1930*/  IMAD.MOV.U32 R11, RZ, RZ, R13 ;  /* 0x000000ffff0b7224 */ /* 0x000fe400078e000d */
[----:B------:R-:W-:Y:S05]  /*1940*/  @P1 BRA `(.L_x_40) ;  /* 0xfffffffc00901947 */ /* 0x000fea000383ffff */
[----:B------:R-:W-:Y:S05]  /*1950*/  BSYNC.RECONVERGENT B4 ;  /* 0x0000000000047941 */ /* 0x000fea0003800200 */
.L_x_39:
[----:B------:R-:W-:-:S05]  /*1960*/  LOP3.LUT R8, R20, 0x7ff, RZ, 0xc0, !PT ;  /* 0x000007ff14087812 */ /* 0x000fca00078ec0ff */
[----:B------:R-:W-:-:S05]  /*1970*/  VIADD R8, R8, 0xfffffc00 ;  /* 0xfffffc0008087836 */ /* 0x000fca0000000000 */
[----:B------:R-:W-:Y:S02]  /*1980*/  SHF.R.U32.HI R9, RZ, 0x6, R8 ;  /* 0x00000006ff097819 */ /* 0x000fe40000011608 */
[----:B------:R-:W-:Y:S02]  /*1990*/  ISETP.GE.U32.AND P1, PT, R8, 0x80, PT ;  /* 0x000000800800780c */ /* 0x000fe40003f26070 */
[----:B------:R-:W-:-:S04]  /*19a0*/  IADD3 R9, PT, PT, -R9, 0x13, RZ ;  /* 0x0000001309097810 */ /* 0x000fc80007ffe1ff */
[----:B------:R-:W-:-:S07]  /*19b0*/  SEL R15, R9, 0x12, P1 ;  /* 0x00000012090f7807 */ /* 0x000fce0000800000 */
.L_x_38:
[----:B------:R-:W-:Y:S05]  /*19c0*/  BSYNC.RECONVERGENT B3 ;  /* 0x0000000000037941 */ /* 0x000fea0003800200 */
.L_x_37:
[C---:B------:R-:W-:Y:S02]  /*19d0*/  LOP3.LUT R8, R20.reuse, 0x7ff, RZ, 0xc0, !PT ;  /* 0x000007ff14087812 */ /* 0x040fe400078ec0ff */
[----:B------:R-:W-:-:S03]  /*19e0*/  LOP3.LUT P1, R27, R20, 0x3f, RZ, 0xc0, !PT ;  /* 0x0000003f141b7812 */ /* 0x000fc6000782c0ff */
[----:B------:R-:W-:-:S05]  /*19f0*/  VIADD R8, R8, 0xfffffc00 ;  /* 0xfffffc0008087836 */ /* 0x000fca0000000000 */
[----:B------:R-:W-:-:S05]  /*1a00*/  SHF.R.U32.HI R8, RZ, 0x6, R8 ;  /* 0x00000006ff087819 */ /* 0x000fca0000011608 */
[----:B------:R-:W-:-:S04]  /*1a10*/  IMAD.IADD R8, R8, 0x1, R15 ;  /* 0x0000000108087824 */ /* 0x000fc800078e020f */
[----:B------:R-:W-:-:S05]  /*1a20*/  IMAD.U32 R29, R8, 0x8, R1 ;  /* 0x00000008081d7824 */ /* 0x000fca00078e0001 */
[----:B------:R0:W-:Y:S04]  /*1a30*/  STL.64 [R29+-0x78], R10 ;  /* 0xffff880a1d007387 */ /* 0x0001e80000100a00 */
[----:B------:R-:W2:Y:S04]  /*1a40*/  @P1 LDL.64 R24, [R1+0x8] ;  /* 0x0000080001181983 */ /* 0x000ea80000100a00 */
[----:B------:R-:W3:Y:S04]  /*1a50*/  LDL.64 R12, [R1+0x10] ;  /* 0x00001000010c7983 */ /* 0x000ee80000100a00 */
[----:B------:R-:W4:Y:S01]  /*1a60*/  LDL.64 R8, [R1+0x18] ;  /* 0x0000180001087983 */ /* 0x000f220000100a00 */
[----:B------:R-:W-:Y:S01]  /*1a70*/  @P1 LOP3.LUT R15, R27, 0x3f, RZ, 0x3c, !PT ;  /* 0x0000003f1b0f1812 */ /* 0x000fe200078e3cff */
[----:B------:R-:W-:Y:S01]  /*1a80*/  BSSY.RECONVERGENT B3, `(.L_x_41) ;  /* 0x0000034000037945 */ /* 0x000fe20003800200 */
[----:B--2---:R-:W-:-:S02]  /*1a90*/  @P1 SHF.R.U64 R20, R24, 0x1, R25 ;  /* 0x0000000118141819 */ /* 0x004fc40000001219 */
[----:B------:R-:W-:Y:S02]  /*1aa0*/  @P1 SHF.R.U32.HI R24, RZ, 0x1, R25 ;  /* 0x00000001ff181819 */ /* 0x000fe40000011619 */
[----:B---3--:R-:W-:Y:S02]  /*1ab0*/  @P1 SHF.L.U32 R21, R12, R27, RZ ;  /* 0x0000001b0c151219 */ /* 0x008fe400000006ff */
[----:B0-----:R-:W-:Y:S02]  /*1ac0*/  @P1 SHF.R.U64 R10, R20, R15, R24 ;  /* 0x0000000f140a1219 */ /* 0x001fe40000001218 */
[--C-:B------:R-:W-:Y:S02]  /*1ad0*/  @P1 SHF.R.U32.HI R14, RZ, 0x1, R13.reuse ;  /* 0x00000001ff0e1819 */ /* 0x100fe4000001160d */
[C-C-:B------:R-:W-:Y:S02]  /*1ae0*/  @P1 SHF.R.U64 R25, R12.reuse, 0x1, R13.reuse ;  /* 0x000000010c191819 */ /* 0x140fe4000000120d */
[----:B------:R-:W-:-:S02]  /*1af0*/  @P1 SHF.L.U64.HI R26, R12, R27, R13 ;  /* 0x0000001b0c1a1219 */ /* 0x000fc4000001020d */
[----:B------:R-:W-:Y:S02]  /*1b00*/  @P1 SHF.R.U32.HI R11, RZ, R15, R24 ;  /* 0x0000000fff0b1219 */ /* 0x000fe40000011618 */
[----:B------:R-:W-:Y:S02]  /*1b10*/  @P1 LOP3.LUT R12, R21, R10, RZ, 0xfc, !PT ;  /* 0x0000000a150c1212 */ /* 0x000fe400078efcff */
[----:B----4-:R-:W-:Y:S02]  /*1b20*/  @P1 SHF.L.U32 R20, R8, R27, RZ ;  /* 0x0000001b08141219 */ /* 0x010fe400000006ff */
[----:B------:R-:W-:Y:S01]  /*1b30*/  @P1 SHF.R.U64 R25, R25, R15, R14 ;  /* 0x0000000f19191219 */ /* 0x000fe2000000120e */
[----:B------:R-:W-:Y:S01]  /*1b40*/  IMAD.SHL.U32 R10, R12, 0x4, RZ ;  /* 0x000000040c0a7824 */ /* 0x000fe200078e00ff */
[----:B------:R-:W-:Y:S02]  /*1b50*/  @P1 LOP3.LUT R13, R26, R11, RZ, 0xfc, !PT ;  /* 0x0000000b1a0d1212 */ /* 0x000fe400078efcff */
[----:B------:R-:W-:-:S02]  /*1b60*/  @P1 SHF.L.U64.HI R27, R8, R27, R9 ;  /* 0x0000001b081b1219 */ /* 0x000fc40000010209 */
[----:B------:R-:W-:Y:S02]  /*1b70*/  @P1 SHF.R.U32.HI R14, RZ, R15, R14 ;  /* 0x0000000fff0e1219 */ /* 0x000fe4000001160e */
[----:B------:R-:W-:Y:S02]  /*1b80*/  @P1 LOP3.LUT R8, R20, R25, RZ, 0xfc, !PT ;  /* 0x0000001914081212 */ /* 0x000fe400078efcff */
[----:B------:R-:W-:Y:S02]  /*1b90*/  SHF.L.U64.HI R12, R12, 0x2, R13 ;  /* 0x000000020c0c7819 */ /* 0x000fe4000001020d */
[----:B------:R-:W-:Y:S02]  /*1ba0*/  @P1 LOP3.LUT R9, R27, R14, RZ, 0xfc, !PT ;  /* 0x0000000e1b091212 */ /* 0x000fe400078efcff */
[----:B------:R-:W-:Y:S02]  /*1bb0*/  SHF.L.W.U32.HI R13, R13, 0x2, R8 ;  /* 0x000000020d0d7819 */ /* 0x000fe40000010e08 */
[----:B------:R-:W-:-:S02]  /*1bc0*/  IADD3 RZ, P1, PT, RZ, -R10, RZ ;  /* 0x8000000affff7210 */ /* 0x000fc40007f3e0ff */
[----:B------:R-:W-:Y:S02]  /*1bd0*/  LOP3.LUT R11, RZ, R12, RZ, 0x33, !PT ;  /* 0x0000000cff0b7212 */ /* 0x000fe400078e33ff */
[----:B------:R-:W-:Y:S02]  /*1be0*/  SHF.L.W.U32.HI R8, R8, 0x2, R9 ;  /* 0x0000000208087819 */ /* 0x000fe40000010e09 */
[----:B------:R-:W-:Y:S02]  /*1bf0*/  LOP3.LUT R14, RZ, R13, RZ, 0x33, !PT ;  /* 0x0000000dff0e7212 */ /* 0x000fe400078e33ff */
[----:B------:R-:W-:Y:S02]  /*1c00*/  IADD3.X R11, P1, PT, RZ, R11, RZ, P1, !PT ;  /* 0x0000000bff0b7210 */ /* 0x000fe40000f3e4ff */
[----:B------:R-:W-:Y:S02]  /*1c10*/  LOP3.LUT R15, RZ, R8, RZ, 0x33, !PT ;  /* 0x00000008ff0f7212 */ /* 0x000fe400078e33ff */
[----:B------:R-:W-:-:S02]  /*1c20*/  IADD3.X R14, P2, PT, RZ, R14, RZ, P1, !PT ;  /* 0x0000000eff0e7210 */ /* 0x000fc40000f5e4ff */
[----:B------:R-:W-:-:S03]  /*1c30*/  ISETP.GT.U32.AND P3, PT, R13, -0x1, PT ;  /* 0xffffffff0d00780c */ /* 0x000fc60003f64070 */
[----:B------:R-:W-:Y:S01]  /*1c40*/  IMAD.X R15, RZ, RZ, R15, P2 ;  /* 0x000000ffff0f7224 */ /* 0x000fe200010e060f */
[----:B------:R-:W-:-:S04]  /*1c50*/  ISETP.GT.AND.EX P1, PT, R8, -0x1, PT, P3 ;  /* 0xffffffff0800780c */ /* 0x000fc80003f24330 */
[----:B------:R-:W-:Y:S02]  /*1c60*/  SEL R15, R8, R15, P1 ;  /* 0x0000000f080f7207 */ /* 0x000fe40000800000 */
[----:B------:R-:W-:Y:S02]  /*1c70*/  SEL R20, R13, R14, P1 ;  /* 0x0000000e0d147207 */ /* 0x000fe40000800000 */
[----:B------:R-:W-:-:S04]  /*1c80*/  ISETP.NE.U32.AND P2, PT, R15, RZ, PT ;  /* 0x000000ff0f00720c */ /* 0x000fc80003f45070 */
[----:B------:R-:W-:Y:S01]  /*1c90*/  SEL R13, R20, R15, !P2 ;  /* 0x0000000f140d7207 */ /* 0x000fe20005000000 */
[----:B------:R-:W-:-:S05]  /*1ca0*/  @!P1 IMAD.MOV R10, RZ, RZ, -R10 ;  /* 0x000000ffff0a9224 */ /* 0x000fca00078e0a0a */
[----:B------:R-:W0:Y:S02]  /*1cb0*/  FLO.U32 R13, R13 ;  /* 0x0000000d000d7300 */ /* 0x000e2400000e0000 */
[C---:B0-----:R-:W-:Y:S02]  /*1cc0*/  IADD3 R21, PT, PT, -R13.reuse, 0x1f, RZ ;  /* 0x0000001f0d157810 */ /* 0x041fe40007ffe1ff */
[----:B------:R-:W-:-:S03]  /*1cd0*/  IADD3 R14, PT, PT, -R13, 0x3f, RZ ;  /* 0x0000003f0d0e7810 */ /* 0x000fc60007ffe1ff */
[----:B------:R-:W-:Y:S01]  /*1ce0*/  @P2 IMAD.MOV R14, RZ, RZ, R21 ;  /* 0x000000ffff0e2224 */ /* 0x000fe200078e0215 */
[----:B------:R-:W-:-:S04]  /*1cf0*/  SEL R21, R12, R11, P1 ;  /* 0x0000000b0c157207 */ /* 0x000fc80000800000 */
[----:B------:R-:W-:-:S13]  /*1d00*/  ISETP.NE.AND P2, PT, R14, RZ, PT ;  /* 0x000000ff0e00720c */ /* 0x000fda0003f45270 */
[----:B------:R-:W-:Y:S05]  /*1d10*/  @!P2 BRA `(.L_x_42) ;  /* 0x000000000028a947 */ /* 0x000fea0003800000 */
[----:B------:R-:W-:Y:S02]  /*1d20*/  LOP3.LUT R11, R14, 0x3f, RZ, 0xc0, !PT ;  /* 0x0000003f0e0b7812 */ /* 0x000fe400078ec0ff */
[--C-:B------:R-:W-:Y:S02]  /*1d30*/  SHF.R.U64 R13, R10, 0x1, R21.reuse ;  /* 0x000000010a0d7819 */ /* 0x100fe40000001215 */
[----:B------:R-:W-:Y:S02]  /*1d40*/  SHF.R.U32.HI R21, RZ, 0x1, R21 ;  /* 0x00000001ff157819 */ /* 0x000fe40000011615 */
[----:B------:R-:W-:Y:S02]  /*1d50*/  LOP3.LUT R10, R14, 0x3f, RZ, 0xc, !PT ;  /* 0x0000003f0e0a7812 */ /* 0x000fe400078e0cff */
[CC--:B------:R-:W-:Y:S02]  /*1d60*/  SHF.L.U64.HI R15, R20.reuse, R11.reuse, R15 ;  /* 0x0000000b140f7219 */ /* 0x0c0fe4000001020f */
[----:B------:R-:W-:-:S02]  /*1d70*/  SHF.L.U32 R11, R20, R11, RZ ;  /* 0x0000000b140b7219 */ /* 0x000fc400000006ff */
[-CC-:B------:R-:W-:Y:S02]  /*1d80*/  SHF.R.U64 R20, R13, R10.reuse, R21.reuse ;  /* 0x0000000a0d147219 */ /* 0x180fe40000001215 */
[----:B------:R-:W-:Y:S02]  /*1d90*/  SHF.R.U32.HI R10, RZ, R10, R21 ;  /* 0x0000000aff0a7219 */ /* 0x000fe40000011615 */
[----:B------:R-:W-:Y:S02]  /*1da0*/  LOP3.LUT R20, R11, R20, RZ, 0xfc, !PT ;  /* 0x000000140b147212 */ /* 0x000fe400078efcff */
[----:B------:R-:W-:-:S07]  /*1db0*/  LOP3.LUT R15, R15, R10, RZ, 0xfc, !PT ;  /* 0x0000000a0f0f7212 */ /* 0x000fce00078efcff */
.L_x_42:
[----:B------:R-:W-:Y:S05]  /*1dc0*/  BSYNC.RECONVERGENT B3 ;  /* 0x0000000000037941 */ /* 0x000fea0003800200 */
.L_x_41:
[----:B------:R-:W-:-:S04]  /*1dd0*/  IMAD.WIDE.U32 R12, R20, 0x2168c235, RZ ;  /* 0x2168c235140c7825 */ /* 0x000fc800078e00ff */
[----:B------:R-:W-:Y:S01]  /*1de0*/  IMAD.MOV.U32 R10, RZ, RZ, R13 ;  /* 0x000000ffff0a7224 */ /* 0x000fe200078e000d */
[----:B------:R-:W-:Y:S01]  /*1df0*/  IADD3 RZ, P2, PT, R12, R12, RZ ;  /* 0x0000000c0cff7210 */ /* 0x000fe20007f5e0ff */
[----:B------:R-:W-:Y:S02]  /*1e00*/  IMAD.MOV.U32 R11, RZ, RZ, RZ ;  /* 0x000000ffff0b7224 */ /* 0x000fe400078e00ff */
[----:B------:R-:W-:-:S04]  /*1e10*/  IMAD.HI.U32 R13, R15, -0x36f0255e, RZ ;  /* 0xc90fdaa20f0d7827 */ /* 0x000fc800078e00ff */
[----:B------:R-:W-:-:S04]  /*1e20*/  IMAD.WIDE.U32 R10, R20, -0x36f0255e, R10 ;  /* 0xc90fdaa2140a7825 */ /* 0x000fc800078e000a */
[----:B------:R-:W-:-:S04]  /*1e30*/  IMAD.WIDE.U32 R10, P3, R15, 0x2168c235, R10 ;  /* 0x2168c2350f0a7825 */ /* 0x000fc8000786000a */
[----:B------:R-:W-:Y:S01]  /*1e40*/  IMAD R15, R15, -0x36f0255e, RZ ;  /* 0xc90fdaa20f0f7824 */ /* 0x000fe200078e02ff */
[----:B------:R-:W-:Y:S01]  /*1e50*/  IADD3.X RZ, P2, PT, R10, R10, RZ, P2, !PT ;  /* 0x0000000a0aff7210 */ /* 0x000fe2000175e4ff */
[----:B------:R-:W-:-:S03]  /*1e60*/  IMAD.X R12, RZ, RZ, R13, P3 ;  /* 0x000000ffff0c7224 */ /* 0x000fc600018e060d */
[----:B------:R-:W-:-:S04]  /*1e70*/  IADD3 R11, P3, PT, R15, R11, RZ ;  /* 0x0000000b0f0b7210 */ /* 0x000fc80007f7e0ff */
[C---:B------:R-:W-:Y:S01]  /*1e80*/  ISETP.GT.U32.AND P4, PT, R11.reuse, RZ, PT ;  /* 0x000000ff0b00720c */ /* 0x040fe20003f84070 */
[----:B------:R-:W-:Y:S01]  /*1e90*/  IMAD.X R12, RZ, RZ, R12, P3 ;  /* 0x000000ffff0c7224 */ /* 0x000fe200018e060c */
[----:B------:R-:W-:-:S04]  /*1ea0*/  IADD3.X R10, P3, PT, R11, R11, RZ, P2, !PT ;  /* 0x0000000b0b0a7210 */ /* 0x000fc8000177e4ff */
[C---:B------:R-:W-:Y:S01]  /*1eb0*/  ISETP.GT.AND.EX P2, PT, R12.reuse, RZ, PT, P4 ;  /* 0x000000ff0c00720c */ /* 0x040fe20003f44340 */
[----:B------:R-:W-:-:S03]  /*1ec0*/  IMAD.X R13, R12, 0x1, R12, P3 ;  /* 0x000000010c0d7824 */ /* 0x000fc600018e060c */
[----:B------:R-:W-:Y:S02]  /*1ed0*/  SEL R10, R10, R11, P2 ;  /* 0x0000000b0a0a7207 */ /* 0x000fe40001000000 */
[----:B------:R-:W-:Y:S02]  /*1ee0*/  SEL R11, R13, R12, P2 ;  /* 0x0000000c0d0b7207 */ /* 0x000fe40001000000 */
[----:B------:R-:W-:Y:S02]  /*1ef0*/  IADD3 R12, P3, PT, R10, 0x1, RZ ;  /* 0x000000010a0c7810 */ /* 0x000fe40007f7e0ff */
[----:B------:R-:W-:Y:S02]  /*1f00*/  SEL R13, RZ, 0xffffffff, !P2 ;  /* 0xffffffffff0d7807 */ /* 0x000fe40005000000 */
[----:B------:R-:W-:Y:S01]  /*1f10*/  LOP3.LUT P2, R23, R23, 0x80000000, RZ, 0xc0, !PT ;  /* 0x8000000017177812 */ /* 0x000fe2000784c0ff */
[----:B------:R-:W-:Y:S02]  /*1f20*/  IMAD.X R11, RZ, RZ, R11, P3 ;  /* 0x000000ffff0b7224 */ /* 0x000fe400018e060b */
[----:B------:R-:W-:Y:S01]  /*1f30*/  IMAD.IADD R10, R13, 0x1, -R14 ;  /* 0x000000010d0a7824 */ /* 0x000fe200078e0a0e */
[----:B------:R-:W-:-:S02]  /*1f40*/  SHF.R.U32.HI R13, RZ, 0x1e, R9 ;  /* 0x0000001eff0d7819 */ /* 0x000fc40000011609 */
[----:B------:R-:W-:Y:S01]  /*1f50*/  SHF.R.U64 R12, R12, 0xa, R11 ;  /* 0x0000000a0c0c7819 */ /* 0x000fe2000000120b */
[----:B------:R-:W-:Y:S01]  /*1f60*/  IMAD.SHL.U32 R10, R10, 0x100000, RZ ;  /* 0x001000000a0a7824 */ /* 0x000fe200078e00ff */
[----:B------:R-:W-:Y:S02]  /*1f70*/  LEA.HI R8, R8, R13, RZ, 0x1 ;  /* 0x0000000d08087211 */ /* 0x000fe400078f08ff */
[----:B------:R-:W-:Y:S02]  /*1f80*/  IADD3 R12, P3, PT, R12, 0x1, RZ ;  /* 0x000000010c0c7810 */ /* 0x000fe40007f7e0ff */
[----:B------:R-:W-:Y:S01]  /*1f90*/  @!P1 LOP3.LUT R23, R23, 0x80000000, RZ, 0x3c, !PT ;  /* 0x8000000017179812 */ /* 0x000fe200078e3cff */
[----:B------:R-:W-:Y:S01]  /*1fa0*/  @P2 IMAD.MOV R8, RZ, RZ, -R8 ;  /* 0x000000ffff082224 */ /* 0x000fe200078e0a08 */
[----:B------:R-:W-:-:S04]  /*1fb0*/  LEA.HI.X R11, R11, RZ, RZ, 0x16, P3 ;  /* 0x000000ff0b0b7211 */ /* 0x000fc800018fb4ff */
[--C-:B------:R-:W-:Y:S02]  /*1fc0*/  SHF.R.U64 R12, R12, 0x1, R11.reuse ;  /* 0x000000010c0c7819 */ /* 0x100fe4000000120b */
[----:B------:R-:W-:Y:S02]  /*1fd0*/  SHF.R.U32.HI R9, RZ, 0x1, R11 ;  /* 0x00000001ff097819 */ /* 0x000fe4000001160b */
[----:B------:R-:W-:-:S04]  /*1fe0*/  IADD3 R12, P3, P4, RZ, RZ, R12 ;  /* 0x000000ffff0c7210 */ /* 0x000fc80007c7e00c */
[----:B------:R-:W-:-:S04]  /*1ff0*/  IADD3.X R10, PT, PT, R10, 0x3fe00000, R9, P3, P4 ;  /* 0x3fe000000a0a7810 */ /* 0x000fc80001fe8409 */
[----:B------:R-:W-:-:S07]  /*2000*/  LOP3.LUT R21, R10, R23, RZ, 0xfc, !PT ;  /* 0x000000170a157212 */ /* 0x000fce00078efcff */
.L_x_36:
[----:B------:R-:W-:Y:S02]  /*2010*/  IMAD.MOV.U32 R23, RZ, RZ, 0x0 ;  /* 0x00000000ff177424 */ /* 0x000fe400078e00ff */
[----:B------:R-:W-:Y:S02]  /*2020*/  IMAD.MOV.U32 R20, RZ, RZ, R12 ;  /* 0x000000ffff147224 */ /* 0x000fe400078e000c */
[----:B------:R-:W-:Y:S05]  /*2030*/  RET.REL.NODEC R22 `(_Z7fourieriiifPfS_P6ftrans) ;  /* 0xffffffdc16f07950 */ /* 0x000fea0003c3ffff */
.L_x_43:
        /* <DEDUP_REMOVED lines=12> */
.L_x_45:


//--------------------- .nv.global.init           --------------------------
	.section	.nv.global.init,"aw",@progbits
	.align	16
.nv.global.init:
	.type		__cudart_sin_cos_coeffs,@object
	.size		__cudart_sin_cos_coeffs,(__cudart_i2opi_d - __cudart_sin_cos_coeffs)
__cudart_sin_cos_coeffs:
        /*0000*/ 	.byte	0x46, 0xd2, 0xb0, 0x2c, 0xf1, 0xe5, 0x5a, 0xbe, 0x92, 0xe3, 0xac, 0x69, 0xe3, 0x1d, 0xc7, 0x3e
        /*0010*/ 	.byte	0xa1, 0x62, 0xdb, 0x19, 0xa0, 0x01, 0x2a, 0xbf, 0x18, 0x08, 0x11, 0x11, 0x11, 0x11, 0x81, 0x3f
        /*0020*/ 	.byte	0x54, 0x55, 0x55, 0x55, 0x55, 0x55, 0xc5, 0xbf, 0x00, 0x00, 0x00, 0x00, 0x00, 0x00, 0x00, 0x00
        /*0030*/ 	.byte	0x00, 0x00, 0x00, 0x00, 0x00, 0x00, 0x00, 0x00, 0x64, 0x81, 0xfd, 0x20, 0x83, 0xff, 0xa8, 0xbd
        /*0040*/ 	.byte	0x28, 0x85, 0xef, 0xc1, 0xa7, 0xee, 0x21, 0x3e, 0xd9, 0xe6, 0x06, 0x8e, 0x4f, 0x7e, 0x92, 0xbe
        /*0050*/ 	.byte	0xe9, 0xbc, 0xdd, 0x19, 0xa0, 0x01, 0xfa, 0x3e, 0x47, 0x5d, 0xc1, 0x16, 0x6c, 0xc1, 0x56, 0xbf
        /*0060*/ 	.byte	0x51, 0x55, 0x55, 0x55, 0x55, 0x55, 0xa5, 0x3f, 0x00, 0x00, 0x00, 0x00, 0x00, 0x00, 0xe0, 0xbf
        /*0070*/ 	.byte	0x00, 0x00, 0x00, 0x00, 0x00, 0x00, 0xf0, 0x3f, 0x00, 0x00, 0x00, 0x00, 0x00, 0x00, 0x00, 0x00
	.type		__cudart_i2opi_d,@object
	.size		__cudart_i2opi_d,(.L_0 - __cudart_i2opi_d)
__cudart_i2opi_d:
        /* <DEDUP_REMOVED lines=9> */
.L_0:


//--------------------- .nv.shared.reserved.0     --------------------------
	.section	.nv.shared.reserved.0,"aw",@nobits
	.weak		__nv_reservedSMEM_offset_0_alias
	.size		__nv_reservedSMEM_offset_0_alias, 0, 64
	.other		__nv_reservedSMEM_offset_0_alias,@"STO_CUDA_RESERVED_SHARED STV_DEFAULT"
__nv_reservedSMEM_offset_0_alias:
	.zero		0
	.zero		64


//--------------------- .nv.constant0._Z7hyfieldiPfS_S_ --------------------------
	.section	.nv.constant0._Z7hyfieldiPfS_S_,"a",@progbits
	.sectionflags	@""
	.align	4
.nv.constant0._Z7hyfieldiPfS_S_:
	.zero		928


//--------------------- .nv.constant0._Z7exfieldiP6mediumPfS1_S1_S1_ --------------------------
	.section	.nv.constant0._Z7exfieldiP6mediumPfS1_S1_S1_,"a",@progbits
	.sectionflags	@""
	.align	4
.nv.constant0._Z7exfieldiP6mediumPfS1_S1_S1_:
	.zero		944


//--------------------- .nv.constant0._Z7dxfieldiiPfS_ --------------------------
	.section	.nv.constant0._Z7dxfieldiiPfS_,"a",@progbits
	.sectionflags	@""
	.align	4
.nv.constant0._Z7dxfieldiiPfS_:
	.zero		920


//--------------------- .nv.constant0._Z7fourieriiifPfS_P6ftrans --------------------------
	.section	.nv.constant0._Z7fourieriiifPfS_P6ftrans,"a",@progbits
	.sectionflags	@""
	.align	4
.nv.constant0._Z7fourieriiifPfS_P6ftrans:
	.zero		936


//--------------------- SYMBOLS --------------------------

	.type		.nv.reservedSmem.offset0,@object
	.size		.nv.reservedSmem.offset0,0x4
